	.target	sm_90a

	.elftype	@"ET_EXEC"


//--------------------- .note.nv.tkinfo           --------------------------
	.section	.note.nv.tkinfo,"",@"SHT_NOTE"
	.sectionflags	@"SHF_NOTE_NV_TKINFO"
	.tkinfo
        /*0018*/ 	.word	0x00000002
        /*0030*/ 	.string	""
        /*0030*/ 	.string	"ptxas"
        /*0030*/ 	.string	"Cuda compilation tools, release 13.0, V13.0.88"
        /*0030*/ 	.string	"Build cuda_13.0.r13.0/compiler.36424714_0"
        /*0030*/ 	.string	"-arch sm_90a -m 64 "



//--------------------- .note.nv.cuinfo           --------------------------
	.section	.note.nv.cuinfo,"",@"SHT_NOTE"
	.sectionflags	@"SHF_NOTE_NV_CUINFO"
        /*0018*/ 	.short	0x0002
        /*001a*/ 	.short	0x005a
        /*001c*/ 	.short	0x0082
	.zero		2


//--------------------- .nv.info                  --------------------------
	.section	.nv.info,"",@"SHT_CUDA_INFO"
	.align	4


	//----- nvinfo : EIATTR_REGCOUNT
	.align		4
        /*0000*/ 	.byte	0x04, 0x2f
        /*0002*/ 	.short	(.L_15 - .L_14)
	.align		4
.L_14:
        /*0004*/ 	.word	index@(_ZN7cutlass13device_kernelINS_4gemm6kernel13GemmUniversalIN4cute5tupleIJiiiiEEENS1_10collective13CollectiveMmaINS1_34MainloopSm90TmaGmmaWarpSpecializedILi5ENS5_IJNS4_1CILi4EEESB_NSA_ILi1EEEEEENS1_35KernelTmaWarpSpecializedCooperativeEEENS5_IJNSA_ILi256EEENSA_ILi64EEENSA_ILi32EEEEEEfNS5_IJlSC_lEEEfSK_NS4_8TiledMMAINS4_8MMA_AtomIJNS4_4SM904GMMA29MMA_64x64x8_F32TF32TF32_SS_TNILNSO_7ScaleInE1ELSQ_1EEEEEENS4_6LayoutINS5_IJNSA_ILi2EEESC_SC_EEENS5_IJSC_NSA_ILi0EEESW_EEEEENS5_IJNS4_10UnderscoreESZ_SZ_EEEEENS4_23SM90_TMA_LOAD_MULTICASTENS4_14ComposedLayoutINS4_7SwizzleILi3ELi4ELi3EEENS4_18smem_ptr_flag_bitsILi32EEENST_INS5_IJNSA_ILi8EEESI_EEENS5_IJSI_SC_EEEEEEEvNS4_8identityES12_S1C_vS1D_EENS_8epilogue10collective6detail29Sm90TmaWarpSpecializedAdapterINS1G_15DefaultEpilogueIfSK_SK_NS1F_6thread17LinearCombinationIfLi1EffLNS1K_9ScaleType4KindE0ELNS_15FloatRoundStyleE2EfEENS1_15EpilogueDefaultEEEEEvvEEEEvNT_6ParamsE)
        /*0008*/ 	.word	0x000000a8


	//----- nvinfo : EIATTR_FRAME_SIZE
	.align		4
.L_15:
        /*000c*/ 	.byte	0x04, 0x11
        /*000e*/ 	.short	(.L_17 - .L_16)
	.align		4
.L_16:
        /*0010*/ 	.word	index@(_ZN7cutlass13device_kernelINS_4gemm6kernel13GemmUniversalIN4cute5tupleIJiiiiEEENS1_10collective13CollectiveMmaINS1_34MainloopSm90TmaGmmaWarpSpecializedILi5ENS5_IJNS4_1CILi4EEESB_NSA_ILi1EEEEEENS1_35KernelTmaWarpSpecializedCooperativeEEENS5_IJNSA_ILi256EEENSA_ILi64EEENSA_ILi32EEEEEEfNS5_IJlSC_lEEEfSK_NS4_8TiledMMAINS4_8MMA_AtomIJNS4_4SM904GMMA29MMA_64x64x8_F32TF32TF32_SS_TNILNSO_7ScaleInE1ELSQ_1EEEEEENS4_6LayoutINS5_IJNSA_ILi2EEESC_SC_EEENS5_IJSC_NSA_ILi0EEESW_EEEEENS5_IJNS4_10UnderscoreESZ_SZ_EEEEENS4_23SM90_TMA_LOAD_MULTICASTENS4_14ComposedLayoutINS4_7SwizzleILi3ELi4ELi3EEENS4_18smem_ptr_flag_bitsILi32EEENST_INS5_IJNSA_ILi8EEESI_EEENS5_IJSI_SC_EEEEEEEvNS4_8identityES12_S1C_vS1D_EENS_8epilogue10collective6detail29Sm90TmaWarpSpecializedAdapterINS1G_15DefaultEpilogueIfSK_SK_NS1F_6thread17LinearCombinationIfLi1EffLNS1K_9ScaleType4KindE0ELNS_15FloatRoundStyleE2EfEENS1_15EpilogueDefaultEEEEEvvEEEEvNT_6ParamsE)
        /*0014*/ 	.word	0x00000000


	//----- nvinfo : EIATTR_MIN_STACK_SIZE
	.align		4
.L_17:
        /*0018*/ 	.byte	0x04, 0x12
        /*001a*/ 	.short	(.L_19 - .L_18)
	.align		4
.L_18:
        /*001c*/ 	.word	index@(_ZN7cutlass13device_kernelINS_4gemm6kernel13GemmUniversalIN4cute5tupleIJiiiiEEENS1_10collective13CollectiveMmaINS1_34MainloopSm90TmaGmmaWarpSpecializedILi5ENS5_IJNS4_1CILi4EEESB_NSA_ILi1EEEEEENS1_35KernelTmaWarpSpecializedCooperativeEEENS5_IJNSA_ILi256EEENSA_ILi64EEENSA_ILi32EEEEEEfNS5_IJlSC_lEEEfSK_NS4_8TiledMMAINS4_8MMA_AtomIJNS4_4SM904GMMA29MMA_64x64x8_F32TF32TF32_SS_TNILNSO_7ScaleInE1ELSQ_1EEEEEENS4_6LayoutINS5_IJNSA_ILi2EEESC_SC_EEENS5_IJSC_NSA_ILi0EEESW_EEEEENS5_IJNS4_10UnderscoreESZ_SZ_EEEEENS4_23SM90_TMA_LOAD_MULTICASTENS4_14ComposedLayoutINS4_7SwizzleILi3ELi4ELi3EEENS4_18smem_ptr_flag_bitsILi32EEENST_INS5_IJNSA_ILi8EEESI_EEENS5_IJSI_SC_EEEEEEEvNS4_8identityES12_S1C_vS1D_EENS_8epilogue10collective6detail29Sm90TmaWarpSpecializedAdapterINS1G_15DefaultEpilogueIfSK_SK_NS1F_6thread17LinearCombinationIfLi1EffLNS1K_9ScaleType4KindE0ELNS_15FloatRoundStyleE2EfEENS1_15EpilogueDefaultEEEEEvvEEEEvNT_6ParamsE)
        /*0020*/ 	.word	0x00000000
.L_19:


//--------------------- .nv.compat                --------------------------
	.section	.nv.compat,"",@"SHT_CUDA_COMPAT_INFO"
	.align	4
        /*0000*/ 	.byte	0x02, 0x09, 0x01, 0x00, 0x02, 0x02, 0x04, 0x00, 0x02, 0x05, 0x05, 0x00, 0x03, 0x07, 0x01, 0x01
        /*0010*/ 	.byte	0x02, 0x03, 0x01, 0x00, 0x02, 0x06, 0x01, 0x00, 0x04, 0x0b, 0x08, 0x00, 0x00, 0x00, 0x00, 0x00
        /*0020*/ 	.byte	0x00, 0x00, 0x00, 0x00


//--------------------- .nv.info._ZN7cutlass13device_kernelINS_4gemm6kernel13GemmUniversalIN4cute5tupleIJiiiiEEENS1_10collective13CollectiveMmaINS1_34MainloopSm90TmaGmmaWarpSpecializedILi5ENS5_IJNS4_1CILi4EEESB_NSA_ILi1EEEEEENS1_35KernelTmaWarpSpecializedCooperativeEEENS5_IJNSA_ILi256EEENSA_ILi64EEENSA_ILi32EEEEEEfNS5_IJlSC_lEEEfSK_NS4_8TiledMMAINS4_8MMA_AtomIJNS4_4SM904GMMA29MMA_64x64x8_F32TF32TF32_SS_TNILNSO_7ScaleInE1ELSQ_1EEEEEENS4_6LayoutINS5_IJNSA_ILi2EEESC_SC_EEENS5_IJSC_NSA_ILi0EEESW_EEEEENS5_IJNS4_10UnderscoreESZ_SZ_EEEEENS4_23SM90_TMA_LOAD_MULTICASTENS4_14ComposedLayoutINS4_7SwizzleILi3ELi4ELi3EEENS4_18smem_ptr_flag_bitsILi32EEENST_INS5_IJNSA_ILi8EEESI_EEENS5_IJSI_SC_EEEEEEEvNS4_8identityES12_S1C_vS1D_EENS_8epilogue10collective6detail29Sm90TmaWarpSpecializedAdapterINS1G_15DefaultEpilogueIfSK_SK_NS1F_6thread17LinearCombinationIfLi1EffLNS1K_9ScaleType4KindE0ELNS_15FloatRoundStyleE2EfEENS1_15EpilogueDefaultEEEEEvvEEEEvNT_6ParamsE --------------------------
	.section	.nv.info._ZN7cutlass13device_kernelINS_4gemm6kernel13GemmUniversalIN4cute5tupleIJiiiiEEENS1_10collective13CollectiveMmaINS1_34MainloopSm90TmaGmmaWarpSpecializedILi5ENS5_IJNS4_1CILi4EEESB_NSA_ILi1EEEEEENS1_35KernelTmaWarpSpecializedCooperativeEEENS5_IJNSA_ILi256EEENSA_ILi64EEENSA_ILi32EEEEEEfNS5_IJlSC_lEEEfSK_NS4_8TiledMMAINS4_8MMA_AtomIJNS4_4SM904GMMA29MMA_64x64x8_F32TF32TF32_SS_TNILNSO_7ScaleInE1ELSQ_1EEEEEENS4_6LayoutINS5_IJNSA_ILi2EEESC_SC_EEENS5_IJSC_NSA_ILi0EEESW_EEEEENS5_IJNS4_10UnderscoreESZ_SZ_EEEEENS4_23SM90_TMA_LOAD_MULTICASTENS4_14ComposedLayoutINS4_7SwizzleILi3ELi4ELi3EEENS4_18smem_ptr_flag_bitsILi32EEENST_INS5_IJNSA_ILi8EEESI_EEENS5_IJSI_SC_EEEEEEEvNS4_8identityES12_S1C_vS1D_EENS_8epilogue10collective6detail29Sm90TmaWarpSpecializedAdapterINS1G_15DefaultEpilogueIfSK_SK_NS1F_6thread17LinearCombinationIfLi1EffLNS1K_9ScaleType4KindE0ELNS_15FloatRoundStyleE2EfEENS1_15EpilogueDefaultEEEEEvvEEEEvNT_6ParamsE,"",@"SHT_CUDA_INFO"
	.sectionflags	@""
	.align	4


	//----- nvinfo : EIATTR_CUDA_API_VERSION
	.align		4
        /*0000*/ 	.byte	0x04, 0x37
        /*0002*/ 	.short	(.L_21 - .L_20)
.L_20:
        /*0004*/ 	.word	0x00000082


	//----- nvinfo : EIATTR_KPARAM_INFO
	.align		4
.L_21:
        /*0008*/ 	.byte	0x04, 0x17
        /*000a*/ 	.short	(.L_23 - .L_22)
.L_22:
        /*000c*/ 	.word	0x00000000
        /*0010*/ 	.short	0x0000
        /*0012*/ 	.short	0x0070
        /*0014*/ 	.byte	0x00, 0xf0, 0x01, 0x10


	//----- nvinfo : EIATTR_SPARSE_MMA_MASK
	.align		4
.L_23:
        /*0018*/ 	.byte	0x03, 0x50
        /*001a*/ 	.short	0x0000


	//----- nvinfo : EIATTR_MAXREG_COUNT
	.align		4
        /*001c*/ 	.byte	0x03, 0x1b
        /*001e*/ 	.short	0x00a8


	//----- nvinfo : EIATTR_NUM_BARRIERS
	.align		4
        /*0020*/ 	.byte	0x02, 0x4c
        /*0022*/ 	.byte	0x01
	.zero		1


	//----- nvinfo : EIATTR_EXTERNS
	.align		4
        /*0024*/ 	.byte	0x04, 0x0f
        /*0026*/ 	.short	(.L_25 - .L_24)


	//   ....[0]....
	.align		4
.L_24:
        /*0028*/ 	.word	index@(__assertfail)


	//----- nvinfo : EIATTR_MERCURY_ISA_VERSION
	.align		4
.L_25:
        /*002c*/ 	.byte	0x03, 0x5f
        /*002e*/ 	.short	0x0101


	//----- nvinfo : EIATTR_INT_WARP_WIDE_INSTR_OFFSETS
	.align		4
        /*0030*/ 	.byte	0x04, 0x31
        /*0032*/ 	.short	(.L_27 - .L_26)


	//   ....[0]....
.L_26:
        /*0034*/ 	.word	0x000004a0


	//   ....[1]....
        /*0038*/ 	.word	0x000004d0


	//   ....[2]....
        /*003c*/ 	.word	0x00000680


	//----- nvinfo : EIATTR_COOP_GROUP_MASK_REGIDS
	.align		4
.L_27:
        /*0040*/ 	.byte	0x04, 0x29
        /*0042*/ 	.short	(.L_29 - .L_28)


	//   ....[0]....
.L_28:
        /*0044*/ 	.word	0xffffffff


	//   ....[1]....
        /*0048*/ 	.word	0xffffffff


	//   ....[2]....
        /*004c*/ 	.word	0xffffffff


	//   ....[3]....
        /*0050*/ 	.word	0xffffffff


	//   ....[4]....
        /*0054*/ 	.word	0xffffffff


	//   ....[5]....
        /*0058*/ 	.word	0xffffffff


	//----- nvinfo : EIATTR_COOP_GROUP_INSTR_OFFSETS
	.align		4
.L_29:
        /*005c*/ 	.byte	0x04, 0x28
        /*005e*/ 	.short	(.L_31 - .L_30)


	//   ....[0]....
.L_30:
        /*0060*/ 	.word	0x00000060


	//   ....[1]....
        /*0064*/ 	.word	0x00000070


	//   ....[2]....
        /*0068*/ 	.word	0x00000130


	//   ....[3]....
        /*006c*/ 	.word	0x000002f0


	//   ....[4]....
        /*0070*/ 	.word	0x00000830


	//   ....[5]....
        /*0074*/ 	.word	0x00001280


	//----- nvinfo : EIATTR_REG_RECONFIG
	.align		4
.L_31:
        /*0078*/ 	.byte	0x01, 0x54
	.zero		2


	//----- nvinfo : EIATTR_SYSCALL_OFFSETS
	.align		4
        /*007c*/ 	.byte	0x04, 0x46
        /*007e*/ 	.short	(.L_33 - .L_32)


	//   ....[0]....
.L_32:
        /*0080*/ 	.word	0x00001440


	//----- nvinfo : EIATTR_MBARRIER_INSTR_OFFSETS
	.align		4
.L_33:
        /*0084*/ 	.byte	0x04, 0x39
        /*0086*/ 	.short	(.L_35 - .L_34)


	//   ....[0]....
.L_34:
        /*0088*/ 	.word	0x00000230
        /*008c*/ 	.word	0x000000ff
        /*0090*/ 	.word	0x00000000
        /*0094*/ 	.short	0x0100
        /*0096*/ 	.byte	0x08
	.zero		1


	//   ....[1]....
        /*0098*/ 	.word	0x00000240
        /*009c*/ 	.word	0x000000ff
        /*00a0*/ 	.word	0x00000028
        /*00a4*/ 	.short	0x0100
        /*00a6*/ 	.byte	0x08
	.zero		1


	//   ....[2]....
        /*00a8*/ 	.word	0x00000250
        /*00ac*/ 	.word	0x000000ff
        /*00b0*/ 	.word	0x00000008
        /*00b4*/ 	.short	0x0100
        /*00b6*/ 	.byte	0x08
	.zero		1


	//   ....[3]....
        /*00b8*/ 	.word	0x00000260
        /*00bc*/ 	.word	0x000000ff
        /*00c0*/ 	.word	0x00000030
        /*00c4*/ 	.short	0x0100
        /*00c6*/ 	.byte	0x08
	.zero		1


	//   ....[4]....
        /*00c8*/ 	.word	0x00000270
        /*00cc*/ 	.word	0x000000ff
        /*00d0*/ 	.word	0x00000010
        /*00d4*/ 	.short	0x0100
        /*00d6*/ 	.byte	0x08
	.zero		1


	//   ....[5]....
        /*00d8*/ 	.word	0x00000280
        /*00dc*/ 	.word	0x000000ff
        /*00e0*/ 	.word	0x00000038
        /*00e4*/ 	.short	0x0100
        /*00e6*/ 	.byte	0x08
	.zero		1


	//   ....[6]....
        /*00e8*/ 	.word	0x00000290
        /*00ec*/ 	.word	0x000000ff
        /*00f0*/ 	.word	0x00000018
        /*00f4*/ 	.short	0x0100
        /*00f6*/ 	.byte	0x08
	.zero		1


	//   ....[7]....
        /*00f8*/ 	.word	0x000002a0
        /*00fc*/ 	.word	0x000000ff
        /*0100*/ 	.word	0x00000040
        /*0104*/ 	.short	0x0100
        /*0106*/ 	.byte	0x08
	.zero		1


	//   ....[8]....
        /*0108*/ 	.word	0x000002b0
        /*010c*/ 	.word	0x000000ff
        /*0110*/ 	.word	0x00000020
        /*0114*/ 	.short	0x0100
        /*0116*/ 	.byte	0x08
	.zero		1


	//   ....[9]....
        /*0118*/ 	.word	0x000002c0
        /*011c*/ 	.word	0x000000ff
        /*0120*/ 	.word	0x00000048
        /*0124*/ 	.short	0x0100
        /*0126*/ 	.byte	0x08
	.zero		1


	//   ....[10]....
        /*0128*/ 	.word	0x00000710
        /*012c*/ 	.word	0x000000ff
        /*0130*/ 	.word	0x00000060
        /*0134*/ 	.short	0x0100
        /*0136*/ 	.byte	0x06
	.zero		1


	//   ....[11]....
        /*0138*/ 	.word	0x000007b0
        /*013c*/ 	.word	0x000000ff
        /*0140*/ 	.word	0x00000068
        /*0144*/ 	.short	0x0100
        /*0146*/ 	.byte	0x06
	.zero		1


	//   ....[12]....
        /*0148*/ 	.word	0x00001500
        /*014c*/ 	.word	0x00000003
        /*0150*/ 	.word	0x00000000
        /*0154*/ 	.short	0x010a
        /*0156*/ 	.byte	0x3f
	.zero		1


	//   ....[13]....
        /*0158*/ 	.word	0x00001540
        /*015c*/ 	.word	0x00000003
        /*0160*/ 	.word	0x00000000
        /*0164*/ 	.short	0x010a
        /*0166*/ 	.byte	0x3f
	.zero		1


	//   ....[14]....
        /*0168*/ 	.word	0x00001a90
        /*016c*/ 	.word	0x00000005
        /*0170*/ 	.word	0x00000000
        /*0174*/ 	.short	0x010a
        /*0176*/ 	.byte	0x3f
	.zero		1


	//   ....[15]....
        /*0178*/ 	.word	0x00001ad0
        /*017c*/ 	.word	0x00000005
        /*0180*/ 	.word	0x00000000
        /*0184*/ 	.short	0x010a
        /*0186*/ 	.byte	0x3f
	.zero		1


	//   ....[16]....
        /*0188*/ 	.word	0x00001eb0
        /*018c*/ 	.word	0x00000005
        /*0190*/ 	.word	0x00000000
        /*0194*/ 	.short	0x0101
        /*0196*/ 	.byte	0x3f
	.zero		1


	//   ....[17]....
        /*0198*/ 	.word	0x000020d0
        /*019c*/ 	.word	0x00000003
        /*01a0*/ 	.word	0x00000000
        /*01a4*/ 	.short	0x0101
        /*01a6*/ 	.byte	0x3f
	.zero		1


	//   ....[18]....
        /*01a8*/ 	.word	0x00007140
        /*01ac*/ 	.word	0x0000000e
        /*01b0*/ 	.word	0x00000028
        /*01b4*/ 	.short	0x010a
        /*01b6*/ 	.byte	0x3f
	.zero		1


	//   ....[19]....
        /*01b8*/ 	.word	0x000074f0
        /*01bc*/ 	.word	0x00000006
        /*01c0*/ 	.word	0x00000068
        /*01c4*/ 	.short	0x0101
        /*01c6*/ 	.byte	0x3f
	.zero		1


	//   ....[20]....
        /*01c8*/ 	.word	0x00007c20
        /*01cc*/ 	.word	0x00000007
        /*01d0*/ 	.word	0x00000000
        /*01d4*/ 	.short	0x010a
        /*01d6*/ 	.byte	0x3f
	.zero		1


	//   ....[21]....
        /*01d8*/ 	.word	0x00007ca0
        /*01dc*/ 	.word	0x00000009
        /*01e0*/ 	.word	0x00000000
        /*01e4*/ 	.short	0x010a
        /*01e6*/ 	.byte	0x3f
	.zero		1


	//   ....[22]....
        /*01e8*/ 	.word	0x00007d30
        /*01ec*/ 	.word	0x00000006
        /*01f0*/ 	.word	0x00000000
        /*01f4*/ 	.short	0x010a
        /*01f6*/ 	.byte	0x3f
	.zero		1


	//   ....[23]....
        /*01f8*/ 	.word	0x00007dc0
        /*01fc*/ 	.word	0x00000009
        /*0200*/ 	.word	0x00000000
        /*0204*/ 	.short	0x010a
        /*0206*/ 	.byte	0x3f
	.zero		1


	//   ....[24]....
        /*0208*/ 	.word	0x00007e50
        /*020c*/ 	.word	0x00000003
        /*0210*/ 	.word	0x00000000
        /*0214*/ 	.short	0x010a
        /*0216*/ 	.byte	0x3f
	.zero		1


	//   ....[25]....
        /*0218*/ 	.word	0x00007eb0
        /*021c*/ 	.word	0x00000003
        /*0220*/ 	.word	0x00000000
        /*0224*/ 	.short	0x010a
        /*0226*/ 	.byte	0x3f
	.zero		1


	//   ....[26]....
        /*0228*/ 	.word	0x00007f00
        /*022c*/ 	.word	0x00000005
        /*0230*/ 	.word	0x00000000
        /*0234*/ 	.short	0x010a
        /*0236*/ 	.byte	0x3f
	.zero		1


	//   ....[27]....
        /*0238*/ 	.word	0x00007fd0
        /*023c*/ 	.word	0x0000000e
        /*0240*/ 	.word	0x00000028
        /*0244*/ 	.short	0x010a
        /*0246*/ 	.byte	0x3f
	.zero		1


	//   ....[28]....
        /*0248*/ 	.word	0x000080a0
        /*024c*/ 	.word	0x00000007
        /*0250*/ 	.word	0x00000000
        /*0254*/ 	.short	0x010a
        /*0256*/ 	.byte	0x3f
	.zero		1


	//   ....[29]....
        /*0258*/ 	.word	0x000080f0
        /*025c*/ 	.word	0x00000009
        /*0260*/ 	.word	0x00000000
        /*0264*/ 	.short	0x010a
        /*0266*/ 	.byte	0x3f
	.zero		1


	//   ....[30]....
        /*0268*/ 	.word	0x00008140
        /*026c*/ 	.word	0x00000006
        /*0270*/ 	.word	0x00000000
        /*0274*/ 	.short	0x010a
        /*0276*/ 	.byte	0x3f
	.zero		1


	//   ....[31]....
        /*0278*/ 	.word	0x00008190
        /*027c*/ 	.word	0x00000009
        /*0280*/ 	.word	0x00000000
        /*0284*/ 	.short	0x010a
        /*0286*/ 	.byte	0x3f
	.zero		1


	//----- nvinfo : EIATTR_NUM_MBARRIERS
	.align		4
.L_35:
        /*0288*/ 	.byte	0x03, 0x38
        /*028a*/ 	.short	0x000c


	//----- nvinfo : EIATTR_EXIT_INSTR_OFFSETS
	.align		4
        /*028c*/ 	.byte	0x04, 0x1c
        /*028e*/ 	.short	(.L_37 - .L_36)


	//   ....[0]....
.L_36:
        /*0290*/ 	.word	0x000009a0


	//   ....[1]....
        /*0294*/ 	.word	0x000011b0


	//   ....[2]....
        /*0298*/ 	.word	0x00006730


	//   ....[3]....
        /*029c*/ 	.word	0x00006c90


	//   ....[4]....
        /*02a0*/ 	.word	0x00007ea0


	//----- nvinfo : EIATTR_MAX_THREADS
	.align		4
.L_37:
        /*02a4*/ 	.byte	0x04, 0x05
        /*02a6*/ 	.short	(.L_39 - .L_38)
.L_38:
        /*02a8*/ 	.word	0x00000180
        /*02ac*/ 	.word	0x00000001
        /*02b0*/ 	.word	0x00000001


	//----- nvinfo : EIATTR_CRS_STACK_SIZE
	.align		4
.L_39:
        /*02b4*/ 	.byte	0x04, 0x1e
        /*02b6*/ 	.short	(.L_41 - .L_40)
.L_40:
        /*02b8*/ 	.word	0x00000000


	//----- nvinfo : EIATTR_CBANK_PARAM_SIZE
	.align		4
.L_41:
        /*02bc*/ 	.byte	0x03, 0x19
        /*02be*/ 	.short	0x0470


	//----- nvinfo : EIATTR_PARAM_CBANK
	.align		4
        /*02c0*/ 	.byte	0x04, 0x0a
        /*02c2*/ 	.short	(.L_43 - .L_42)
	.align		4
.L_42:
        /*02c4*/ 	.word	index@(.nv.constant0._ZN7cutlass13device_kernelINS_4gemm6kernel13GemmUniversalIN4cute5tupleIJiiiiEEENS1_10collective13CollectiveMmaINS1_34MainloopSm90TmaGmmaWarpSpecializedILi5ENS5_IJNS4_1CILi4EEESB_NSA_ILi1EEEEEENS1_35KernelTmaWarpSpecializedCooperativeEEENS5_IJNSA_ILi256EEENSA_ILi64EEENSA_ILi32EEEEEEfNS5_IJlSC_lEEEfSK_NS4_8TiledMMAINS4_8MMA_AtomIJNS4_4SM904GMMA29MMA_64x64x8_F32TF32TF32_SS_TNILNSO_7ScaleInE1ELSQ_1EEEEEENS4_6LayoutINS5_IJNSA_ILi2EEESC_SC_EEENS5_IJSC_NSA_ILi0EEESW_EEEEENS5_IJNS4_10UnderscoreESZ_SZ_EEEEENS4_23SM90_TMA_LOAD_MULTICASTENS4_14ComposedLayoutINS4_7SwizzleILi3ELi4ELi3EEENS4_18smem_ptr_flag_bitsILi32EEENST_INS5_IJNSA_ILi8EEESI_EEENS5_IJSI_SC_EEEEEEEvNS4_8identityES12_S1C_vS1D_EENS_8epilogue10collective6detail29Sm90TmaWarpSpecializedAdapterINS1G_15DefaultEpilogueIfSK_SK_NS1F_6thread17LinearCombinationIfLi1EffLNS1K_9ScaleType4KindE0ELNS_15FloatRoundStyleE2EfEENS1_15EpilogueDefaultEEEEEvvEEEEvNT_6ParamsE)
        /*02c8*/ 	.short	0x0210
        /*02ca*/ 	.short	0x0470


	//----- nvinfo : EIATTR_SW_WAR
	.align		4
.L_43:
        /*02cc*/ 	.byte	0x04, 0x36
        /*02ce*/ 	.short	(.L_45 - .L_44)
.L_44:
        /*02d0*/ 	.word	0x00000008
.L_45:


//--------------------- .nv.callgraph             --------------------------
	.section	.nv.callgraph,"",@"SHT_CUDA_CALLGRAPH"
	.align	4
	.sectionentsize	8
	.align		4
        /*0000*/ 	.word	0x00000000
	.align		4
        /*0004*/ 	.word	0xffffffff
	.align		4
        /*0008*/ 	.word	index@(_ZN7cutlass13device_kernelINS_4gemm6kernel13GemmUniversalIN4cute5tupleIJiiiiEEENS1_10collective13CollectiveMmaINS1_34MainloopSm90TmaGmmaWarpSpecializedILi5ENS5_IJNS4_1CILi4EEESB_NSA_ILi1EEEEEENS1_35KernelTmaWarpSpecializedCooperativeEEENS5_IJNSA_ILi256EEENSA_ILi64EEENSA_ILi32EEEEEEfNS5_IJlSC_lEEEfSK_NS4_8TiledMMAINS4_8MMA_AtomIJNS4_4SM904GMMA29MMA_64x64x8_F32TF32TF32_SS_TNILNSO_7ScaleInE1ELSQ_1EEEEEENS4_6LayoutINS5_IJNSA_ILi2EEESC_SC_EEENS5_IJSC_NSA_ILi0EEESW_EEEEENS5_IJNS4_10UnderscoreESZ_SZ_EEEEENS4_23SM90_TMA_LOAD_MULTICASTENS4_14ComposedLayoutINS4_7SwizzleILi3ELi4ELi3EEENS4_18smem_ptr_flag_bitsILi32EEENST_INS5_IJNSA_ILi8EEESI_EEENS5_IJSI_SC_EEEEEEEvNS4_8identityES12_S1C_vS1D_EENS_8epilogue10collective6detail29Sm90TmaWarpSpecializedAdapterINS1G_15DefaultEpilogueIfSK_SK_NS1F_6thread17LinearCombinationIfLi1EffLNS1K_9ScaleType4KindE0ELNS_15FloatRoundStyleE2EfEENS1_15EpilogueDefaultEEEEEvvEEEEvNT_6ParamsE)
	.align		4
        /*000c*/ 	.word	index@(__assertfail)
	.align		4
        /*0010*/ 	.word	0x00000000
	.align		4
        /*0014*/ 	.word	0xfffffffe
	.align		4
        /*0018*/ 	.word	0x00000000
	.align		4
        /*001c*/ 	.word	0xfffffffd
	.align		4
        /*0020*/ 	.word	0x00000000
	.align		4
        /*0024*/ 	.word	0xfffffffc


//--------------------- .nv.constant4             --------------------------
	.section	.nv.constant4,"a",@progbits
	.align	8
	.align		8
.nv.constant4:
        /*0000*/ 	.dword	__assertfail
	.align		8
        /*0008*/ 	.dword	__unnamed_1
	.align		8
        /*0010*/ 	.dword	_ZN40_INTERNAL_df098ad2_4_k_cu_24cc68cb_164984cuda3std3__45__cpo5beginE
	.align		8
        /*0018*/ 	.dword	_ZN40_INTERNAL_df098ad2_4_k_cu_24cc68cb_164984cuda3std3__45__cpo3endE
	.align		8
        /*0020*/ 	.dword	_ZN40_INTERNAL_df098ad2_4_k_cu_24cc68cb_164984cuda3std3__45__cpo6cbeginE
	.align		8
        /*0028*/ 	.dword	_ZN40_INTERNAL_df098ad2_4_k_cu_24cc68cb_164984cuda3std3__45__cpo4cendE
	.align		8
        /*0030*/ 	.dword	_ZN40_INTERNAL_df098ad2_4_k_cu_24cc68cb_164984cuda3std3__442_GLOBAL__N__df098ad2_4_k_cu_24cc68cb_164986ignoreE
	.align		8
        /*0038*/ 	.dword	_ZN40_INTERNAL_df098ad2_4_k_cu_24cc68cb_164984cuda3std3__419piecewise_constructE
	.align		8
        /*0040*/ 	.dword	_ZN40_INTERNAL_df098ad2_4_k_cu_24cc68cb_164984cuda3std3__48in_placeE
	.align		8
        /*0048*/ 	.dword	_ZN40_INTERNAL_df098ad2_4_k_cu_24cc68cb_164984cuda3std6ranges3__45__cpo4swapE
	.align		8
        /*0050*/ 	.dword	_ZN40_INTERNAL_df098ad2_4_k_cu_24cc68cb_164984cuda3std6ranges3__45__cpo9iter_moveE
	.align		8
        /*0058*/ 	.dword	_ZN40_INTERNAL_df098ad2_4_k_cu_24cc68cb_164984cute7productE
	.align		8
        /*0060*/ 	.dword	_ZN40_INTERNAL_df098ad2_4_k_cu_24cc68cb_164984cute1_E
	.align		8
        /*0068*/ 	.dword	$str$22
	.align		8
        /*0070*/ 	.dword	$str$23


//--------------------- .text._ZN7cutlass13device_kernelINS_4gemm6kernel13GemmUniversalIN4cute5tupleIJiiiiEEENS1_10collective13CollectiveMmaINS1_34MainloopSm90TmaGmmaWarpSpecializedILi5ENS5_IJNS4_1CILi4EEESB_NSA_ILi1EEEEEENS1_35KernelTmaWarpSpecializedCooperativeEEENS5_IJNSA_ILi256EEENSA_ILi64EEENSA_ILi32EEEEEEfNS5_IJlSC_lEEEfSK_NS4_8TiledMMAINS4_8MMA_AtomIJNS4_4SM904GMMA29MMA_64x64x8_F32TF32TF32_SS_TNILNSO_7ScaleInE1ELSQ_1EEEEEENS4_6LayoutINS5_IJNSA_ILi2EEESC_SC_EEENS5_IJSC_NSA_ILi0EEESW_EEEEENS5_IJNS4_10UnderscoreESZ_SZ_EEEEENS4_23SM90_TMA_LOAD_MULTICASTENS4_14ComposedLayoutINS4_7SwizzleILi3ELi4ELi3EEENS4_18smem_ptr_flag_bitsILi32EEENST_INS5_IJNSA_ILi8EEESI_EEENS5_IJSI_SC_EEEEEEEvNS4_8identityES12_S1C_vS1D_EENS_8epilogue10collective6detail29Sm90TmaWarpSpecializedAdapterINS1G_15DefaultEpilogueIfSK_SK_NS1F_6thread17LinearCombinationIfLi1EffLNS1K_9ScaleType4KindE0ELNS_15FloatRoundStyleE2EfEENS1_15EpilogueDefaultEEEEEvvEEEEvNT_6ParamsE --------------------------
	.section	.text._ZN7cutlass13device_kernelINS_4gemm6kernel13GemmUniversalIN4cute5tupleIJiiiiEEENS1_10collective13CollectiveMmaINS1_34MainloopSm90TmaGmmaWarpSpecializedILi5ENS5_IJNS4_1CILi4EEESB_NSA_ILi1EEEEEENS1_35KernelTmaWarpSpecializedCooperativeEEENS5_IJNSA_ILi256EEENSA_ILi64EEENSA_ILi32EEEEEEfNS5_IJlSC_lEEEfSK_NS4_8TiledMMAINS4_8MMA_AtomIJNS4_4SM904GMMA29MMA_64x64x8_F32TF32TF32_SS_TNILNSO_7ScaleInE1ELSQ_1EEEEEENS4_6LayoutINS5_IJNSA_ILi2EEESC_SC_EEENS5_IJSC_NSA_ILi0EEESW_EEEEENS5_IJNS4_10UnderscoreESZ_SZ_EEEEENS4_23SM90_TMA_LOAD_MULTICASTENS4_14ComposedLayoutINS4_7SwizzleILi3ELi4ELi3EEENS4_18smem_ptr_flag_bitsILi32EEENST_INS5_IJNSA_ILi8EEESI_EEENS5_IJSI_SC_EEEEEEEvNS4_8identityES12_S1C_vS1D_EENS_8epilogue10collective6detail29Sm90TmaWarpSpecializedAdapterINS1G_15DefaultEpilogueIfSK_SK_NS1F_6thread17LinearCombinationIfLi1EffLNS1K_9ScaleType4KindE0ELNS_15FloatRoundStyleE2EfEENS1_15EpilogueDefaultEEEEEvvEEEEvNT_6ParamsE,"ax",@progbits
	.align	128
.text._ZN7cutlass13device_kernelINS_4gemm6kernel13GemmUniversalIN4cute5tupleIJiiiiEEENS1_10collective13CollectiveMmaINS1_34MainloopSm90TmaGmmaWarpSpecializedILi5ENS5_IJNS4_1CILi4EEESB_NSA_ILi1EEEEEENS1_35KernelTmaWarpSpecializedCooperativeEEENS5_IJNSA_ILi256EEENSA_ILi64EEENSA_ILi32EEEEEEfNS5_IJlSC_lEEEfSK_NS4_8TiledMMAINS4_8MMA_AtomIJNS4_4SM904GMMA29MMA_64x64x8_F32TF32TF32_SS_TNILNSO_7ScaleInE1ELSQ_1EEEEEENS4_6LayoutINS5_IJNSA_ILi2EEESC_SC_EEENS5_IJSC_NSA_ILi0EEESW_EEEEENS5_IJNS4_10UnderscoreESZ_SZ_EEEEENS4_23SM90_TMA_LOAD_MULTICASTENS4_14ComposedLayoutINS4_7SwizzleILi3ELi4ELi3EEENS4_18smem_ptr_flag_bitsILi32EEENST_INS5_IJNSA_ILi8EEESI_EEENS5_IJSI_SC_EEEEEEEvNS4_8identityES12_S1C_vS1D_EENS_8epilogue10collective6detail29Sm90TmaWarpSpecializedAdapterINS1G_15DefaultEpilogueIfSK_SK_NS1F_6thread17LinearCombinationIfLi1EffLNS1K_9ScaleType4KindE0ELNS_15FloatRoundStyleE2EfEENS1_15EpilogueDefaultEEEEEvvEEEEvNT_6ParamsE:
        .type           _ZN7cutlass13device_kernelINS_4gemm6kernel13GemmUniversalIN4cute5tupleIJiiiiEEENS1_10collective13CollectiveMmaINS1_34MainloopSm90TmaGmmaWarpSpecializedILi5ENS5_IJNS4_1CILi4EEESB_NSA_ILi1EEEEEENS1_35KernelTmaWarpSpecializedCooperativeEEENS5_IJNSA_ILi256EEENSA_ILi64EEENSA_ILi32EEEEEEfNS5_IJlSC_lEEEfSK_NS4_8TiledMMAINS4_8MMA_AtomIJNS4_4SM904GMMA29MMA_64x64x8_F32TF32TF32_SS_TNILNSO_7ScaleInE1ELSQ_1EEEEEENS4_6LayoutINS5_IJNSA_ILi2EEESC_SC_EEENS5_IJSC_NSA_ILi0EEESW_EEEEENS5_IJNS4_10UnderscoreESZ_SZ_EEEEENS4_23SM90_TMA_LOAD_MULTICASTENS4_14ComposedLayoutINS4_7SwizzleILi3ELi4ELi3EEENS4_18smem_ptr_flag_bitsILi32EEENST_INS5_IJNSA_ILi8EEESI_EEENS5_IJSI_SC_EEEEEEEvNS4_8identityES12_S1C_vS1D_EENS_8epilogue10collective6detail29Sm90TmaWarpSpecializedAdapterINS1G_15DefaultEpilogueIfSK_SK_NS1F_6thread17LinearCombinationIfLi1EffLNS1K_9ScaleType4KindE0ELNS_15FloatRoundStyleE2EfEENS1_15EpilogueDefaultEEEEEvvEEEEvNT_6ParamsE,@function
        .size           _ZN7cutlass13device_kernelINS_4gemm6kernel13GemmUniversalIN4cute5tupleIJiiiiEEENS1_10collective13CollectiveMmaINS1_34MainloopSm90TmaGmmaWarpSpecializedILi5ENS5_IJNS4_1CILi4EEESB_NSA_ILi1EEEEEENS1_35KernelTmaWarpSpecializedCooperativeEEENS5_IJNSA_ILi256EEENSA_ILi64EEENSA_ILi32EEEEEEfNS5_IJlSC_lEEEfSK_NS4_8TiledMMAINS4_8MMA_AtomIJNS4_4SM904GMMA29MMA_64x64x8_F32TF32TF32_SS_TNILNSO_7ScaleInE1ELSQ_1EEEEEENS4_6LayoutINS5_IJNSA_ILi2EEESC_SC_EEENS5_IJSC_NSA_ILi0EEESW_EEEEENS5_IJNS4_10UnderscoreESZ_SZ_EEEEENS4_23SM90_TMA_LOAD_MULTICASTENS4_14ComposedLayoutINS4_7SwizzleILi3ELi4ELi3EEENS4_18smem_ptr_flag_bitsILi32EEENST_INS5_IJNSA_ILi8EEESI_EEENS5_IJSI_SC_EEEEEEEvNS4_8identityES12_S1C_vS1D_EENS_8epilogue10collective6detail29Sm90TmaWarpSpecializedAdapterINS1G_15DefaultEpilogueIfSK_SK_NS1F_6thread17LinearCombinationIfLi1EffLNS1K_9ScaleType4KindE0ELNS_15FloatRoundStyleE2EfEENS1_15EpilogueDefaultEEEEEvvEEEEvNT_6ParamsE,(.L_x_199 - _ZN7cutlass13device_kernelINS_4gemm6kernel13GemmUniversalIN4cute5tupleIJiiiiEEENS1_10collective13CollectiveMmaINS1_34MainloopSm90TmaGmmaWarpSpecializedILi5ENS5_IJNS4_1CILi4EEESB_NSA_ILi1EEEEEENS1_35KernelTmaWarpSpecializedCooperativeEEENS5_IJNSA_ILi256EEENSA_ILi64EEENSA_ILi32EEEEEEfNS5_IJlSC_lEEEfSK_NS4_8TiledMMAINS4_8MMA_AtomIJNS4_4SM904GMMA29MMA_64x64x8_F32TF32TF32_SS_TNILNSO_7ScaleInE1ELSQ_1EEEEEENS4_6LayoutINS5_IJNSA_ILi2EEESC_SC_EEENS5_IJSC_NSA_ILi0EEESW_EEEEENS5_IJNS4_10UnderscoreESZ_SZ_EEEEENS4_23SM90_TMA_LOAD_MULTICASTENS4_14ComposedLayoutINS4_7SwizzleILi3ELi4ELi3EEENS4_18smem_ptr_flag_bitsILi32EEENST_INS5_IJNSA_ILi8EEESI_EEENS5_IJSI_SC_EEEEEEEvNS4_8identityES12_S1C_vS1D_EENS_8epilogue10collective6detail29Sm90TmaWarpSpecializedAdapterINS1G_15DefaultEpilogueIfSK_SK_NS1F_6thread17LinearCombinationIfLi1EffLNS1K_9ScaleType4KindE0ELNS_15FloatRoundStyleE2EfEENS1_15EpilogueDefaultEEEEEvvEEEEvNT_6ParamsE)
        .other          _ZN7cutlass13device_kernelINS_4gemm6kernel13GemmUniversalIN4cute5tupleIJiiiiEEENS1_10collective13CollectiveMmaINS1_34MainloopSm90TmaGmmaWarpSpecializedILi5ENS5_IJNS4_1CILi4EEESB_NSA_ILi1EEEEEENS1_35KernelTmaWarpSpecializedCooperativeEEENS5_IJNSA_ILi256EEENSA_ILi64EEENSA_ILi32EEEEEEfNS5_IJlSC_lEEEfSK_NS4_8TiledMMAINS4_8MMA_AtomIJNS4_4SM904GMMA29MMA_64x64x8_F32TF32TF32_SS_TNILNSO_7ScaleInE1ELSQ_1EEEEEENS4_6LayoutINS5_IJNSA_ILi2EEESC_SC_EEENS5_IJSC_NSA_ILi0EEESW_EEEEENS5_IJNS4_10UnderscoreESZ_SZ_EEEEENS4_23SM90_TMA_LOAD_MULTICASTENS4_14ComposedLayoutINS4_7SwizzleILi3ELi4ELi3EEENS4_18smem_ptr_flag_bitsILi32EEENST_INS5_IJNSA_ILi8EEESI_EEENS5_IJSI_SC_EEEEEEEvNS4_8identityES12_S1C_vS1D_EENS_8epilogue10collective6detail29Sm90TmaWarpSpecializedAdapterINS1G_15DefaultEpilogueIfSK_SK_NS1F_6thread17LinearCombinationIfLi1EffLNS1K_9ScaleType4KindE0ELNS_15FloatRoundStyleE2EfEENS1_15EpilogueDefaultEEEEEvvEEEEvNT_6ParamsE,@"STO_CUDA_ENTRY STV_DEFAULT"
_ZN7cutlass13device_kernelINS_4gemm6kernel13GemmUniversalIN4cute5tupleIJiiiiEEENS1_10collective13CollectiveMmaINS1_34MainloopSm90TmaGmmaWarpSpecializedILi5ENS5_IJNS4_1CILi4EEESB_NSA_ILi1EEEEEENS1_35KernelTmaWarpSpecializedCooperativeEEENS5_IJNSA_ILi256EEENSA_ILi64EEENSA_ILi32EEEEEEfNS5_IJlSC_lEEEfSK_NS4_8TiledMMAINS4_8MMA_AtomIJNS4_4SM904GMMA29MMA_64x64x8_F32TF32TF32_SS_TNILNSO_7ScaleInE1ELSQ_1EEEEEENS4_6LayoutINS5_IJNSA_ILi2EEESC_SC_EEENS5_IJSC_NSA_ILi0EEESW_EEEEENS5_IJNS4_10UnderscoreESZ_SZ_EEEEENS4_23SM90_TMA_LOAD_MULTICASTENS4_14ComposedLayoutINS4_7SwizzleILi3ELi4ELi3EEENS4_18smem_ptr_flag_bitsILi32EEENST_INS5_IJNSA_ILi8EEESI_EEENS5_IJSI_SC_EEEEEEEvNS4_8identityES12_S1C_vS1D_EENS_8epilogue10collective6detail29Sm90TmaWarpSpecializedAdapterINS1G_15DefaultEpilogueIfSK_SK_NS1F_6thread17LinearCombinationIfLi1EffLNS1K_9ScaleType4KindE0ELNS_15FloatRoundStyleE2EfEENS1_15EpilogueDefaultEEEEEvvEEEEvNT_6ParamsE:
[----:B------:R-:W0:Y:S01]  /*0000*/  LDC R1, c[0x0][0x28] ;  /* 0x00000a00ff017b82 */ /* 0x000e220000000800 */
[----:B------:R-:W1:Y:S01]  /*0010*/  S2R R18, SR_TID.X ;  /* 0x0000000000127919 */ /* 0x000e620000002100 */
[----:B------:R-:W-:Y:S01]  /*0020*/  ELECT P0, URZ, PT ;  /* 0x00000000003f782f */ /* 0x000fe20003800000 */
[----:B------:R-:W-:Y:S01]  /*0030*/  BSSY B0, `(.L_x_0) ;  /* 0x000000f000007945 */ /* 0x000fe20003800000 */
[--C-:B-1----:R-:W-:Y:S02]  /*0040*/  SHF.R.U32.HI R0, RZ, 0x5, R18.reuse ;  /* 0x00000005ff007819 */ /* 0x102fe40000011612 */
[----:B------:R-:W-:-:S03]  /*0050*/  SHF.R.U32.HI R3, RZ, 0x7, R18 ;  /* 0x00000007ff037819 */ /* 0x000fc60000011612 */
[----:B------:R-:W1:Y:S04]  /*0060*/  SHFL.IDX PT, R2, R0, RZ, 0x1f ;  /* 0x00001fff00027589 */ /* 0x000e6800000e0000 */
[----:B------:R2:W3:Y:S01]  /*0070*/  SHFL.IDX PT, R5, R3, RZ, 0x1f ;  /* 0x00001fff03057589 */ /* 0x0004e200000e0000 */
[----:B-1----:R-:W-:-:S13]  /*0080*/  ISETP.NE.OR P0, PT, R2, RZ, !P0 ;  /* 0x000000ff0200720c */ /* 0x002fda0004705670 */
[----:B0-23--:R-:W-:Y:S05]  /*0090*/  @P0 BRA `(.L_x_1) ;  /* 0x0000000000200947 */ /* 0x00dfea0003800000 */
[----:B------:R-:W-:Y:S02]  /*00a0*/  ULDC.64 UR4, c[0x0][0x198] ;  /* 0x0000660000047ab9 */ /* 0x000fe40000000a00 */
[----:B------:R-:W-:Y:S02]  /*00b0*/  UIADD3 UR6, UP0, UR4, 0xf0, URZ ;  /* 0x000000f004067890 */ /* 0x000fe4000ff1e03f */
[----:B------:R-:W-:Y:S02]  /*00c0*/  UIADD3 UR4, UP1, UR4, 0x1f0, URZ ;  /* 0x000001f004047890 */ /* 0x000fe4000ff3e03f */
[----:B------:R-:W-:Y:S02]  /*00d0*/  UIADD3.X UR7, URZ, UR5, URZ, UP0, !UPT ;  /* 0x000000053f077290 */ /* 0x000fe400087fe43f */
[----:B------:R-:W-:-:S07]  /*00e0*/  UIADD3.X UR5, URZ, UR5, URZ, UP1, !UPT ;  /* 0x000000053f057290 */ /* 0x000fce0008ffe43f */
[----:B------:R0:W-:Y:S02]  /*00f0*/  UTMACCTL.PF [UR6] ;  /* 0x00000000060079b9 */ /* 0x0001e40008040000 */
[----:B------:R0:W-:Y:S02]  /*0100*/  UTMACCTL.PF [UR4] ;  /* 0x00000000040079b9 */ /* 0x0001e40008040000 */
[----:B0-----:R-:W-:Y:S01]  /*0110*/  NOP ;  /* 0x0000000000007918 */ /* 0x001fe20000000000 */
.L_x_1:
[----:B------:R-:W-:Y:S05]  /*0120*/  BSYNC B0 ;  /* 0x0000000000007941 */ /* 0x000fea0003800000 */
.L_x_0:
[----:B------:R-:W0:Y:S02]  /*0130*/  SHFL.IDX PT, R3, R0, RZ, 0x1f ;  /* 0x00001fff00037589 */ /* 0x000e2400000e0000 */
[----:B0-----:R-:W-:-:S13]  /*0140*/  ISETP.NE.AND P0, PT, R3, RZ, PT ;  /* 0x000000ff0300720c */ /* 0x001fda0003f05270 */
[----:B------:R-:W-:Y:S05]  /*0150*/  @P0 BRA `(.L_x_2) ;  /* 0x0000000000600947 */ /* 0x000fea0003800000 */
[----:B------:R-:W0:Y:S01]  /*0160*/  S2UR UR8, SR_CgaCtaId ;  /* 0x00000000000879c3 */ /* 0x000e220000008800 */
[----:B------:R-:W-:Y:S01]  /*0170*/  UMOV UR4, 0x400 ;  /* 0x0000040000047882 */ /* 0x000fe20000000000 */
[----:B------:R-:W-:Y:S01]  /*0180*/  UMOV UR5, 0x1 ;  /* 0x0000000100057882 */ /* 0x000fe20000000000 */
[----:B------:R-:W-:Y:S01]  /*0190*/  UMOV UR6, 0xe ;  /* 0x0000000e00067882 */ /* 0x000fe20000000000 */
[----:B------:R-:W-:Y:S01]  /*01a0*/  ELECT P0, URZ, PT ;  /* 0x00000000003f782f */ /* 0x000fe20003800000 */
[----:B------:R-:W-:-:S04]  /*01b0*/  UIADD3 UR6, -UR6, 0x100000, URZ ;  /* 0x0010000006067890 */ /* 0x000fc8000fffe13f */
[----:B------:R-:W-:Y:S02]  /*01c0*/  USHF.L.U32 UR7, UR6, 0xb, URZ ;  /* 0x0000000b06077899 */ /* 0x000fe4000800063f */
[----:B------:R-:W-:Y:S02]  /*01d0*/  USHF.L.U32 UR6, UR6, 0x1, URZ ;  /* 0x0000000106067899 */ /* 0x000fe4000800063f */
[----:B0-----:R-:W-:Y:S02]  /*01e0*/  ULEA UR8, UR8, UR4, 0x18 ;  /* 0x0000000408087291 */ /* 0x001fe4000f8ec03f */
[----:B------:R-:W-:-:S04]  /*01f0*/  UIADD3 UR4, -UR5, 0x100000, URZ ;  /* 0x0010000005047890 */ /* 0x000fc8000fffe13f */
[----:B------:R-:W-:Y:S02]  /*0200*/  USHF.L.U32 UR5, UR4, 0xb, URZ ;  /* 0x0000000b04057899 */ /* 0x000fe4000800063f */
[----:B------:R-:W-:Y:S01]  /*0210*/  USHF.L.U32 UR4, UR4, 0x1, URZ ;  /* 0x0000000104047899 */ /* 0x000fe2000800063f */
[----:B------:R-:W0:Y:S11]  /*0220*/  FENCE.VIEW.ASYNC.S ;  /* 0x00000000000073c6 */ /* 0x000e360000000000 */
[----:B0-----:R0:W1:Y:S01]  /*0230*/  SYNCS.EXCH.64 URZ, [UR8], UR4 ;  /* 0x00000004083f75b2 */ /* 0x0010620008000100 */
[----:B------:R0:W2:Y:S01]  /*0240*/  SYNCS.EXCH.64 URZ, [UR8+0x28], UR6 ;  /* 0x00002806083f75b2 */ /* 0x0000a20008000100 */
[----:B------:R0:W3:Y:S01]  /*0250*/  SYNCS.EXCH.64 URZ, [UR8+0x8], UR4 ;  /* 0x00000804083f75b2 */ /* 0x0000e20008000100 */
[----:B------:R0:W4:Y:S01]  /*0260*/  SYNCS.EXCH.64 URZ, [UR8+0x30], UR6 ;  /* 0x00003006083f75b2 */ /* 0x0001220008000100 */
[----:B------:R0:W0:Y:S01]  /*0270*/  SYNCS.EXCH.64 URZ, [UR8+0x10], UR4 ;  /* 0x00001004083f75b2 */ /* 0x0000220008000100 */
[----:B------:R0:W0:Y:S01]  /*0280*/  SYNCS.EXCH.64 URZ, [UR8+0x38], UR6 ;  /* 0x00003806083f75b2 */ /* 0x0000220008000100 */
[----:B------:R0:W0:Y:S01]  /*0290*/  SYNCS.EXCH.64 URZ, [UR8+0x18], UR4 ;  /* 0x00001804083f75b2 */ /* 0x0000220008000100 */
[----:B------:R0:W0:Y:S01]  /*02a0*/  SYNCS.EXCH.64 URZ, [UR8+0x40], UR6 ;  /* 0x00004006083f75b2 */ /* 0x0000220008000100 */
[----:B------:R0:W0:Y:S01]  /*02b0*/  SYNCS.EXCH.64 URZ, [UR8+0x20], UR4 ;  /* 0x00002004083f75b2 */ /* 0x0000220008000100 */
[----:B------:R0:W0:Y:S01]  /*02c0*/  SYNCS.EXCH.64 URZ, [UR8+0x48], UR6 ;  /* 0x00004806083f75b2 */ /* 0x0000220008000100 */
[----:B------:R-:W-:Y:S01]  /*02d0*/  NOP ;  /* 0x0000000000007918 */ /* 0x000fe20000000000 */
.L_x_2:
[----:B------:R-:W-:Y:S01]  /*02e0*/  SHF.R.S32.HI R7, RZ, 0x1f, R18 ;  /* 0x0000001fff077819 */ /* 0x000fe20000011412 */
[----:B------:R-:W5:Y:S01]  /*02f0*/  SHFL.IDX PT, R0, R0, RZ, 0x1f ;  /* 0x00001fff00007589 */ /* 0x000f6200000e0000 */
[----:B0-----:R-:W0:Y:S01]  /*0300*/  S2UR UR8, SR_CTAID.X ;  /* 0x00000000000879c3 */ /* 0x001e220000002500 */
[----:B------:R-:W-:Y:S02]  /*0310*/  ELECT P0, URZ, PT ;  /* 0x00000000003f782f */ /* 0x000fe40003800000 */
[----:B------:R-:W-:Y:S01]  /*0320*/  LEA.HI R7, R7, R18, RZ, 0x7 ;  /* 0x0000001207077211 */ /* 0x000fe200078f38ff */
[----:B------:R-:W1:Y:S01]  /*0330*/  S2R R4, SR_CTAID.Y ;  /* 0x0000000000047919 */ /* 0x000e620000002600 */
[----:B------:R-:W-:Y:S01]  /*0340*/  SHF.R.S32.HI R8, RZ, 0x1f, R3 ;  /* 0x0000001fff087819 */ /* 0x000fe20000011403 */
[----:B------:R-:W-:Y:S01]  /*0350*/  ULDC UR4, c[0x0][0x150] ;  /* 0x0000540000047ab9 */ /* 0x000fe20000000800 */
[----:B------:R-:W-:Y:S01]  /*0360*/  LOP3.LUT R7, R7, 0xffffff80, RZ, 0xc0, !PT ;  /* 0xffffff8007077812 */ /* 0x000fe200078ec0ff */
[----:B------:R-:W-:Y:S01]  /*0370*/  NOP ;  /* 0x0000000000007918 */ /* 0x000fe20000000000 */
[----:B------:R-:W-:Y:S01]  /*0380*/  LEA.HI R8, R8, R3, RZ, 0x2 ;  /* 0x0000000308087211 */ /* 0x000fe200078f10ff */
[----:B------:R-:W2:Y:S01]  /*0390*/  LDC R10, c[0x0][0x144] ;  /* 0x00005100ff0a7b82 */ /* 0x000ea20000000800 */
[----:B------:R-:W-:Y:S01]  /*03a0*/  NOP ;  /* 0x0000000000007918 */ /* 0x000fe20000000000 */
[----:B------:R-:W-:Y:S01]  /*03b0*/  IMAD.IADD R6, R18, 0x1, -R7 ;  /* 0x0000000112067824 */ /* 0x000fe200078e0a07 */
[----:B------:R-:W-:Y:S01]  /*03c0*/  LOP3.LUT R8, R8, 0x3ffffffc, RZ, 0xc0, !PT ;  /* 0x3ffffffc08087812 */ /* 0x000fe200078ec0ff */
[----:B------:R-:W-:Y:S01]  /*03d0*/  IMAD.MOV.U32 R23, RZ, RZ, 0x1 ;  /* 0x00000001ff177424 */ /* 0x000fe200078e00ff */
[----:B------:R-:W-:-:S02]  /*03e0*/  ISETP.NE.AND P3, PT, R5, RZ, PT ;  /* 0x000000ff0500720c */ /* 0x000fc40003f65270 */
[----:B------:R-:W-:Y:S01]  /*03f0*/  SHF.R.S32.HI R7, RZ, 0x1f, R6 ;  /* 0x0000001fff077819 */ /* 0x000fe20000011406 */
[----:B------:R-:W-:Y:S01]  /*0400*/  IMAD.IADD R8, R3, 0x1, -R8 ;  /* 0x0000000103087824 */ /* 0x000fe200078e0a08 */
[----:B------:R-:W3:Y:S02]  /*0410*/  LDC R12, c[0x0][0x140] ;  /* 0x00005000ff0c7b82 */ /* 0x000ee40000000800 */
[----:B------:R-:W-:Y:S02]  /*0420*/  LEA.HI R7, R7, R6, RZ, 0x3 ;  /* 0x0000000607077211 */ /* 0x000fe400078f18ff */
[----:B-----5:R-:W-:Y:S02]  /*0430*/  ISETP.NE.OR P0, PT, R0, RZ, !P0 ;  /* 0x000000ff0000720c */ /* 0x020fe40004705670 */
[--C-:B------:R-:W-:Y:S02]  /*0440*/  SHF.R.S32.HI R0, RZ, 0x3, R7.reuse ;  /* 0x00000003ff007819 */ /* 0x100fe40000011407 */
[----:B------:R-:W-:-:S02]  /*0450*/  SHF.R.S32.HI R7, RZ, 0x1f, R7 ;  /* 0x0000001fff077819 */ /* 0x000fc40000011407 */
[----:B0-----:R-:W-:Y:S02]  /*0460*/  I2FP.F32.U32 R9, UR8 ;  /* 0x0000000800097c45 */ /* 0x001fe40008201000 */
[----:B------:R-:W-:-:S03]  /*0470*/  LEA.HI R7, R7, R0, RZ, 0x2 ;  /* 0x0000000007077211 */ /* 0x000fc600078f10ff */
[----:B------:R-:W-:Y:S01]  /*0480*/  FMUL R9, R9, UR4 ;  /* 0x0000000409097c20 */ /* 0x000fe20008400000 */
[----:B------:R-:W-:Y:S01]  /*0490*/  LOP3.LUT R7, R7, 0xfffffffc, RZ, 0xc0, !PT ;  /* 0xfffffffc07077812 */ /* 0x000fe200078ec0ff */
[----:B------:R-:W-:Y:S01]  /*04a0*/  VOTEU.ALL UP0, P0 ;  /* 0x00000000003f7886 */ /* 0x000fe20000000000 */
[----:B-1----:R-:W-:Y:S01]  /*04b0*/  I2FP.F32.U32 R11, R4 ;  /* 0x00000004000b7245 */ /* 0x002fe20000201000 */
[----:B------:R-:W-:Y:S01]  /*04c0*/  ULDC UR4, c[0x0][0x154] ;  /* 0x0000550000047ab9 */ /* 0x000fe20000000800 */
[----:B------:R-:W-:Y:S01]  /*04d0*/  VOTEU.ALL UP1, P0 ;  /* 0x00000000003f7886 */ /* 0x000fe20000020000 */
[----:B------:R-:W-:Y:S01]  /*04e0*/  IMAD.IADD R7, R0, 0x1, -R7 ;  /* 0x0000000100077824 */ /* 0x000fe200078e0a07 */
[----:B------:R-:W0:Y:S01]  /*04f0*/  F2I.U32.TRUNC.NTZ R9, R9 ;  /* 0x0000000900097305 */ /* 0x000e22000020f000 */
[----:B------:R-:W1:Y:S01]  /*0500*/  @!UP0 S2UR UR7, SR_CgaCtaId ;  /* 0x00000000000789c3 */ /* 0x000e620000008800 */
[----:B------:R-:W-:Y:S01]  /*0510*/  @!UP0 UMOV UR6, 0x400 ;  /* 0x0000040000068882 */ /* 0x000fe20000000000 */
[----:B------:R-:W-:Y:S01]  /*0520*/  IMAD R8, R8, 0x4, R7 ;  /* 0x0000000408087824 */ /* 0x000fe200078e0207 */
[----:B---3--:R-:W-:-:S04]  /*0530*/  ISETP.EQ.U32.AND P2, PT, R12, 0x1, PT ;  /* 0x000000010c00780c */ /* 0x008fc80003f42070 */
[----:B------:R-:W-:-:S04]  /*0540*/  SHF.R.S32.HI R3, RZ, 0x1f, R8 ;  /* 0x0000001fff037819 */ /* 0x000fc80000011408 */
[----:B------:R-:W-:Y:S01]  /*0550*/  LEA.HI R0, R3, R8, RZ, 0x2 ;  /* 0x0000000803007211 */ /* 0x000fe200078f10ff */
[----:B0-----:R-:W-:-:S03]  /*0560*/  IMAD.MOV R7, RZ, RZ, -R9 ;  /* 0x000000ffff077224 */ /* 0x001fc600078e0a09 */
[----:B------:R-:W-:Y:S01]  /*0570*/  LOP3.LUT R9, R0, 0xfffffffc, RZ, 0xc0, !PT ;  /* 0xfffffffc00097812 */ /* 0x000fe200078ec0ff */
[----:B--2---:R-:W-:Y:S02]  /*0580*/  IMAD R3, R10, R7, UR8 ;  /* 0x000000080a037e24 */ /* 0x004fe4000f8e0207 */
[----:B------:R-:W-:Y:S02]  /*0590*/  FMUL R10, R11, UR4 ;  /* 0x000000040b0a7c20 */ /* 0x000fe40008400000 */
[C---:B------:R-:W-:Y:S01]  /*05a0*/  IMAD.IADD R0, R8.reuse, 0x1, -R9 ;  /* 0x0000000108007824 */ /* 0x040fe200078e0a09 */
[----:B------:R-:W0:Y:S01]  /*05b0*/  LDC R7, c[0x0][0x148] ;  /* 0x00005200ff077b82 */ /* 0x000e220000000800 */
[----:B------:R-:W-:Y:S01]  /*05c0*/  SHF.R.S32.HI R9, RZ, 0x1f, R2 ;  /* 0x0000001fff097819 */ /* 0x000fe20000011402 */
[----:B------:R-:W-:Y:S01]  /*05d0*/  IMAD.SHL.U32 R11, R8, 0x4, RZ ;  /* 0x00000004080b7824 */ /* 0x000fe200078e00ff */
[----:B------:R-:W-:Y:S01]  /*05e0*/  UMOV UR4, 0x20 ;  /* 0x0000002000047882 */ /* 0x000fe20000000000 */
[----:B------:R-:W-:Y:S01]  /*05f0*/  ISETP.NE.AND P4, PT, R0, R3, PT ;  /* 0x000000030000720c */ /* 0x000fe20003f85270 */
[----:B------:R-:W2:Y:S01]  /*0600*/  F2I.U32.TRUNC.NTZ R10, R10 ;  /* 0x0000000a000a7305 */ /* 0x000ea2000020f000 */
[----:B------:R-:W-:Y:S01]  /*0610*/  LEA.HI R9, R9, R2, RZ, 0x2 ;  /* 0x0000000209097211 */ /* 0x000fe200078f10ff */
[----:B------:R-:W-:-:S04]  /*0620*/  @!UP0 UIADD3 UR4, -UR4, 0x100000, URZ ;  /* 0x0010000004048890 */ /* 0x000fc8000fffe13f */
[----:B------:R-:W-:Y:S02]  /*0630*/  @!UP0 USHF.L.U32 UR5, UR4, 0xb, URZ ;  /* 0x0000000b04058899 */ /* 0x000fe4000800063f */
[----:B------:R-:W-:Y:S01]  /*0640*/  @!UP0 USHF.L.U32 UR4, UR4, 0x1, URZ ;  /* 0x0000000104048899 */ /* 0x000fe2000800063f */
[----:B------:R-:W-:Y:S01]  /*0650*/  LOP3.LUT R22, R8, 0xc, R11, 0x78, !PT ;  /* 0x0000000c08167812 */ /* 0x000fe200078e780b */
[----:B-1----:R-:W-:Y:S01]  /*0660*/  @!UP0 ULEA UR6, UR7, UR6, 0x18 ;  /* 0x0000000607068291 */ /* 0x002fe2000f8ec03f */
[----:B------:R-:W-:Y:S01]  /*0670*/  LOP3.LUT R9, R9, 0xfffffffc, RZ, 0xc0, !PT ;  /* 0xfffffffc09097812 */ /* 0x000fe200078ec0ff */
[----:B------:R-:W-:Y:S01]  /*0680*/  VOTEU.ALL UP0, P0 ;  /* 0x00000000003f7886 */ /* 0x000fe20000000000 */
[----:B------:R-:W-:Y:S01]  /*0690*/  LOP3.LUT P0, RZ, R6, 0x7, RZ, 0xc0, !PT ;  /* 0x0000000706ff7812 */ /* 0x000fe2000780c0ff */
[----:B------:R-:W-:Y:S02]  /*06a0*/  VIADD R6, R5, 0xffffffff ;  /* 0xffffffff05067836 */ /* 0x000fe40000000000 */
[----:B------:R-:W-:Y:S01]  /*06b0*/  IMAD.IADD R0, R2, 0x1, -R9 ;  /* 0x0000000102007824 */ /* 0x000fe200078e0a09 */
[----:B------:R-:W-:-:S02]  /*06c0*/  ISETP.LT.U32.AND P0, PT, R22, 0x10, !P0 ;  /* 0x000000101600780c */ /* 0x000fc40004701070 */
[----:B------:R-:W-:Y:S01]  /*06d0*/  @P4 SHF.R.S32.HI R9, RZ, 0x1f, R22 ;  /* 0x0000001fff094819 */ /* 0x000fe20000011416 */
[----:B--2---:R-:W-:Y:S01]  /*06e0*/  IMAD.MOV R21, RZ, RZ, -R10 ;  /* 0x000000ffff157224 */ /* 0x004fe200078e0a0a */
[C---:B------:R-:W-:Y:S01]  /*06f0*/  ISETP.NE.AND P1, PT, R0.reuse, 0x3, PT ;  /* 0x000000030000780c */ /* 0x040fe20003f25270 */
[----:B------:R-:W1:Y:S02]  /*0700*/  FENCE.VIEW.ASYNC.S ;  /* 0x00000000000073c6 */ /* 0x000e640000000000 */
[----:B-1----:R1:W2:Y:S01]  /*0710*/  @!UP0 SYNCS.EXCH.64 URZ, [UR6+0x60], UR4 ;  /* 0x00006004063f85b2 */ /* 0x0022a20008000100 */
[----:B------:R-:W-:Y:S01]  /*0720*/  @P4 LEA.HI R9, R9, R22, RZ, 0x2 ;  /* 0x0000001609094211 */ /* 0x000fe200078f10ff */
[----:B0-----:R-:W-:Y:S01]  /*0730*/  IMAD R2, R7, R21, R4 ;  /* 0x0000001507027224 */ /* 0x001fe200078e0204 */
[----:B------:R-:W-:Y:S02]  /*0740*/  ISETP.EQ.OR P1, PT, R0, RZ, !P1 ;  /* 0x000000ff0000720c */ /* 0x000fe40004f22670 */
[----:B------:R-:W-:-:S02]  /*0750*/  @P4 SHF.R.S32.HI R9, RZ, 0x2, R9 ;  /* 0x00000002ff094819 */ /* 0x000fc40000011409 */
[----:B------:R-:W-:Y:S02]  /*0760*/  ISETP.EQ.AND P1, PT, R5, RZ, P1 ;  /* 0x000000ff0500720c */ /* 0x000fe40000f22270 */
[----:B------:R-:W-:Y:S02]  /*0770*/  @P4 ISETP.NE.AND P5, PT, R9, R2, PT ;  /* 0x000000020900420c */ /* 0x000fe40003fa5270 */
[----:B------:R-:W-:Y:S02]  /*0780*/  ISETP.GE.U32.AND P6, PT, R6, 0x2, PT ;  /* 0x000000020600780c */ /* 0x000fe40003fc6070 */
[----:B------:R-:W-:Y:S02]  /*0790*/  SEL R2, RZ, 0x1, !P0 ;  /* 0x00000001ff027807 */ /* 0x000fe40004000000 */
[----:B------:R-:W-:Y:S01]  /*07a0*/  @P4 SEL R23, RZ, 0x1, P5 ;  /* 0x00000001ff174807 */ /* 0x000fe20002800000 */
[----:B------:R1:W0:Y:S01]  /*07b0*/  @!UP1 SYNCS.EXCH.64 URZ, [UR6+0x68], UR4 ;  /* 0x00006804063f95b2 */ /* 0x0002220008000100 */
[----:B------:R-:W-:Y:S01]  /*07c0*/  SEL R19, RZ, 0x1, !P1 ;  /* 0x00000001ff137807 */ /* 0x000fe20004800000 */
[----:B------:R-:W-:Y:S01]  /*07d0*/  NOP ;  /* 0x0000000000007918 */ /* 0x000fe20000000000 */
[----:B------:R-:W-:-:S02]  /*07e0*/  LOP3.LUT R23, R23, R2, RZ, 0xc0, !PT ;  /* 0x0000000217177212 */ /* 0x000fc400078ec0ff */
[----:B------:R-:W-:Y:S01]  /*07f0*/  SEL R19, R19, 0x2, P6 ;  /* 0x0000000213137807 */ /* 0x000fe20003000000 */
[----:B-12---:R-:W-:Y:S06]  /*0800*/  @!P2 BRA `(.L_x_3) ;  /* 0x000000000008a947 */ /* 0x006fec0003800000 */
[----:B0---4-:R-:W-:Y:S01]  /*0810*/  UCGABAR_ARV ;  /* 0x00000000000079c7 */ /* 0x011fe20008000000 */
[----:B------:R-:W-:Y:S05]  /*0820*/  BRA `(.L_x_4) ;  /* 0x0000000000047947 */ /* 0x000fea0003800000 */
.L_x_3:
[----:B0---4-:R-:W-:Y:S01]  /*0830*/  NOP ;  /* 0x0000000000007918 */ /* 0x011fe20000000000 */
.L_x_4:
[----:B------:R-:W0:Y:S01]  /*0840*/  LDC R2, c[0x0][0x65c] ;  /* 0x00019700ff027b82 */ /* 0x000e220000000800 */
[----:B------:R-:W-:Y:S01]  /*0850*/  LOP3.LUT R5, R5, 0xfffff7ff, RZ, 0xc0, !PT ;  /* 0xfffff7ff05057812 */ /* 0x000fe200078ec0ff */
[----:B------:R-:W-:Y:S02]  /*0860*/  IMAD.U32 R8, RZ, RZ, UR8 ;  /* 0x00000008ff087e24 */ /* 0x000fe4000f8e00ff */
[----:B------:R-:W-:Y:S01]  /*0870*/  IMAD.MOV.U32 R9, RZ, RZ, RZ ;  /* 0x000000ffff097224 */ /* 0x000fe200078e00ff */
[----:B0-----:R-:W-:-:S13]  /*0880*/  ISETP.NE.AND P1, PT, R2, 0x1, PT ;  /* 0x000000010200780c */ /* 0x001fda0003f25270 */
[----:B------:R-:W0:Y:S01]  /*0890*/  @P1 LDC R17, c[0x0][0x10] ;  /* 0x00000400ff111b82 */ /* 0x000e220000000800 */
[----:B------:R-:W-:Y:S01]  /*08a0*/  @P1 LOP3.LUT R5, R5, 0x800, RZ, 0xfc, !PT ;  /* 0x0000080005051812 */ /* 0x000fe200078efcff */
[----:B------:R-:W-:Y:S01]  /*08b0*/  @P1 IMAD.MOV.U32 R13, RZ, RZ, RZ ;  /* 0x000000ffff0d1224 */ /* 0x000fe200078e00ff */
[----:B------:R-:W-:-:S05]  /*08c0*/  @P1 MOV R5, RZ ;  /* 0x000000ff00051202 */ /* 0x000fca0000000f00 */
[----:B------:R-:W1:Y:S01]  /*08d0*/  @!P1 LDC R11, c[0x0][0xc] ;  /* 0x00000300ff0b9b82 */ /* 0x000e620000000800 */
[----:B0-----:R-:W-:-:S04]  /*08e0*/  @P1 IMAD.WIDE.U32 R16, R17, UR8, R4 ;  /* 0x0000000811101c25 */ /* 0x001fc8000f8e0004 */
[----:B------:R-:W-:Y:S02]  /*08f0*/  @P1 IMAD.IADD R17, R17, 0x1, R13 ;  /* 0x0000000111111824 */ /* 0x000fe400078e020d */
[----:B-1----:R-:W-:-:S04]  /*0900*/  @!P1 IMAD.WIDE.U32 R8, R4, R11, R8 ;  /* 0x0000000b04089225 */ /* 0x002fc800078e0008 */
[----:B------:R-:W-:Y:S02]  /*0910*/  @!P1 IMAD.MOV.U32 R16, RZ, RZ, R8 ;  /* 0x000000ffff109224 */ /* 0x000fe400078e0008 */
[----:B------:R-:W-:Y:S01]  /*0920*/  @!P1 IMAD.MOV.U32 R17, RZ, RZ, R9 ;  /* 0x000000ffff119224 */ /* 0x000fe200078e0009 */
[----:B------:R-:W-:Y:S06]  /*0930*/  @!P2 BRA `(.L_x_5) ;  /* 0x00000000000ca947 */ /* 0x000fec0003800000 */
[----:B------:R-:W-:Y:S01]  /*0940*/  UCGABAR_WAIT ;  /* 0x0000000000007dc7 */ /* 0x000fe20008000000 */
[----:B------:R-:W-:Y:S01]  /*0950*/  CCTL.IVALL ;  /* 0x00000000ff00798f */ /* 0x000fe20002000000 */
[----:B------:R-:W-:Y:S05]  /*0960*/  BRA `(.L_x_6) ;  /* 0x0000000000047947 */ /* 0x000fea0003800000 */
.L_x_5:
[----:B------:R-:W-:Y:S06]  /*0970*/  BAR.SYNC.DEFER_BLOCKING 0x0 ;  /* 0x0000000000007b1d */ /* 0x000fec0000010000 */
.L_x_6:
[----:B------:R-:W-:Y:S05]  /*0980*/  @!P3 BRA `(.L_x_7) ;  /* 0x0000005c006cb947 */ /* 0x000fea0003800000 */
[----:B------:R-:W-:-:S13]  /*0990*/  ISETP.GT.U32.AND P0, PT, R6, 0x1, PT ;  /* 0x000000010600780c */ /* 0x000fda0003f04070 */
[----:B------:R-:W-:Y:S05]  /*09a0*/  @P0 EXIT ;  /* 0x000000000000094d */ /* 0x000fea0003800000 */
[----:B------:R-:W-:Y:S01]  /*09b0*/  ULDC.64 UR4, c[0x0][0x650] ;  /* 0x0001940000047ab9 */ /* 0x000fe20000000a00 */
[----:B------:R-:W-:Y:S01]  /*09c0*/  PRMT R0, RZ, 0x7610, R0 ;  /* 0x00007610ff007816 */ /* 0x000fe20000000000 */
[----:B------:R-:W-:Y:S01]  /*09d0*/  IMAD.MOV.U32 R94, RZ, RZ, -0x1 ;  /* 0xffffffffff5e7424 */ /* 0x000fe200078e00ff */
[----:B------:R-:W-:Y:S01]  /*09e0*/  ISETP.GE.U32.AND P0, PT, R16, UR4, PT ;  /* 0x0000000410007c0c */ /* 0x000fe2000bf06070 */
[----:B------:R-:W-:Y:S02]  /*09f0*/  IMAD.MOV.U32 R92, RZ, RZ, -0x1 ;  /* 0xffffffffff5c7424 */ /* 0x000fe400078e00ff */
[----:B------:R-:W-:Y:S01]  /*0a00*/  IMAD.MOV.U32 R89, RZ, RZ, -0x1 ;  /* 0xffffffffff597424 */ /* 0x000fe200078e00ff */
[----:B------:R-:W-:-:S13]  /*0a10*/  ISETP.GE.U32.AND.EX P0, PT, R17, UR5, PT, P0 ;  /* 0x0000000511007c0c */ /* 0x000fda000bf06100 */
[----:B------:R-:W-:Y:S05]  /*0a20*/  @P0 BRA `(.L_x_8) ;  /* 0x0000000400280947 */ /* 0x000fea0003800000 */
[----:B------:R-:W0:Y:S01]  /*0a30*/  LDC.64 R24, c[0x0][0x628] ;  /* 0x00018a00ff187b82 */ /* 0x000e220000000a00 */
[----:B------:R-:W-:Y:S02]  /*0a40*/  IMAD.MOV.U32 R8, RZ, RZ, R16 ;  /* 0x000000ffff087224 */ /* 0x000fe400078e0010 */
[----:B------:R-:W-:-:S05]  /*0a50*/  IMAD.MOV.U32 R9, RZ, RZ, R17 ;  /* 0x000000ffff097224 */ /* 0x000fca00078e0011 */
[----:B------:R-:W1:Y:S08]  /*0a60*/  LDC R0, c[0x0][0x630] ;  /* 0x00018c00ff007b82 */ /* 0x000e700000000800 */
[----:B------:R-:W2:Y:S01]  /*0a70*/  LDC.64 R26, c[0x0][0x620] ;  /* 0x00018800ff1a7b82 */ /* 0x000ea20000000a00 */
[----:B0-----:R-:W-:-:S04]  /*0a80*/  ISETP.NE.U32.AND P0, PT, R24, RZ, PT ;  /* 0x000000ff1800720c */ /* 0x001fc80003f05070 */
[----:B------:R-:W-:-:S13]  /*0a90*/  ISETP.NE.AND.EX P0, PT, R25, RZ, PT, P0 ;  /* 0x000000ff1900720c */ /* 0x000fda0003f05300 */
[----:B-12---:R-:W-:Y:S05]  /*0aa0*/  @!P0 BRA `(.L_x_9) ;  /* 0x0000000000288947 */ /* 0x006fea0003800000 */
[----:B------:R-:W0:Y:S02]  /*0ab0*/  LDC R13, c[0x0][0x634] ;  /* 0x00018d00ff0d7b82 */ /* 0x000e240000000800 */
[----:B0-----:R-:W-:-:S05]  /*0ac0*/  IADD3 R13, P0, R16, R13, RZ ;  /* 0x0000000d100d7210 */ /* 0x001fca0007f1e0ff */
[----:B------:R-:W-:-:S04]  /*0ad0*/  IMAD.X R15, RZ, RZ, R17, P0 ;  /* 0x000000ffff0f7224 */ /* 0x000fc800000e0611 */
[----:B------:R-:W-:-:S04]  /*0ae0*/  IMAD.WIDE.U32 R8, R15, R24, RZ ;  /* 0x000000180f087225 */ /* 0x000fc800078e00ff */
[----:B------:R-:W-:-:S04]  /*0af0*/  IMAD.WIDE.U32 R10, P0, R13, R25, R8 ;  /* 0x000000190d0a7225 */ /* 0x000fc80007800008 */
[----:B------:R-:W-:Y:S01]  /*0b00*/  IMAD.WIDE.U32 R8, R13, R24, RZ ;  /* 0x000000180d087225 */ /* 0x000fe200078e00ff */
[----:B------:R-:W-:-:S03]  /*0b10*/  MOV R12, R11 ;  /* 0x0000000b000c7202 */ /* 0x000fc60000000f00 */
[----:B------:R-:W-:Y:S01]  /*0b20*/  IMAD.X R13, RZ, RZ, RZ, P0 ;  /* 0x000000ffff0d7224 */ /* 0x000fe200000e06ff */
[----:B------:R-:W-:-:S05]  /*0b30*/  IADD3 RZ, P0, R9, R10, RZ ;  /* 0x0000000a09ff7210 */ /* 0x000fca0007f1e0ff */
[----:B------:R-:W-:-:S08]  /*0b40*/  IMAD.WIDE.U32.X R8, R15, R25, R12, P0 ;  /* 0x000000190f087225 */ /* 0x000fd000000e040c */
.L_x_9:
[----:B------:R-:W0:Y:S01]  /*0b50*/  LDC.64 R24, c[0x0][0x640] ;  /* 0x00019000ff187b82 */ /* 0x000e220000000a00 */
[-CC-:B------:R-:W-:Y:S01]  /*0b60*/  SHF.R.U64 R89, R8, R0.reuse, R9.reuse ;  /* 0x0000000008597219 */ /* 0x180fe20000001209 */
[----:B------:R-:W-:Y:S01]  /*0b70*/  IMAD R30, R7, R21, R4 ;  /* 0x00000015071e7224 */ /* 0x000fe200078e0204 */
[----:B------:R-:W-:Y:S01]  /*0b80*/  SHF.R.U32.HI R0, RZ, R0, R9 ;  /* 0x00000000ff007219 */ /* 0x000fe20000011609 */
[----:B------:R-:W-:Y:S01]  /*0b90*/  IMAD.MOV.U32 R21, RZ, RZ, 0x1 ;  /* 0x00000001ff157424 */ /* 0x000fe200078e00ff */
[----:B------:R-:W-:-:S03]  /*0ba0*/  IADD3 R5, P0, RZ, -R89, RZ ;  /* 0x80000059ff057210 */ /* 0x000fc60007f1e0ff */
[----:B------:R-:W1:Y:S02]  /*0bb0*/  LDC R6, c[0x0][0x618] ;  /* 0x00018600ff067b82 */ /* 0x000e640000000800 */
[----:B------:R-:W-:-:S04]  /*0bc0*/  IMAD.X R9, RZ, RZ, ~R0, P0 ;  /* 0x000000ffff097224 */ /* 0x000fc800000e0e00 */
[-C--:B------:R-:W-:Y:S02]  /*0bd0*/  IMAD R0, R9, R26.reuse, RZ ;  /* 0x0000001a09007224 */ /* 0x080fe400078e02ff */
[----:B------:R-:W2:Y:S01]  /*0be0*/  LDC R11, c[0x0][0x608] ;  /* 0x00018200ff0b7b82 */ /* 0x000ea20000000800 */
[----:B------:R-:W-:-:S04]  /*0bf0*/  IMAD.WIDE.U32 R8, R5, R26, R16 ;  /* 0x0000001a05087225 */ /* 0x000fc800078e0010 */
[----:B------:R-:W-:-:S03]  /*0c00*/  IMAD R5, R5, R27, R0 ;  /* 0x0000001b05057224 */ /* 0x000fc600078e0200 */
[----:B------:R-:W3:Y:S01]  /*0c10*/  LDC R12, c[0x0][0x658] ;  /* 0x00019600ff0c7b82 */ /* 0x000ee20000000800 */
[----:B0-----:R-:W-:Y:S01]  /*0c20*/  ISETP.NE.U32.AND P0, PT, R24, RZ, PT ;  /* 0x000000ff1800720c */ /* 0x001fe20003f05070 */
[----:B------:R-:W-:Y:S02]  /*0c30*/  IMAD.IADD R5, R9, 0x1, R5 ;  /* 0x0000000109057824 */ /* 0x000fe400078e0205 */
[----:B------:R-:W-:Y:S01]  /*0c40*/  IMAD.MOV.U32 R9, RZ, RZ, -0x1 ;  /* 0xffffffffff097424 */ /* 0x000fe200078e00ff */
[----:B------:R-:W-:-:S03]  /*0c50*/  ISETP.NE.AND.EX P0, PT, R25, RZ, PT, P0 ;  /* 0x000000ff1900720c */ /* 0x000fc60003f05300 */
[----:B------:R-:W0:Y:S01]  /*0c60*/  LDC R15, c[0x0][0x600] ;  /* 0x00018000ff0f7b82 */ /* 0x000e220000000800 */
[-CC-:B-1----:R-:W-:Y:S02]  /*0c70*/  SHF.R.U64 R13, R8, R6.reuse, R5.reuse ;  /* 0x00000006080d7219 */ /* 0x182fe40000001205 */
[----:B------:R-:W-:-:S05]  /*0c80*/  SHF.R.U32.HI R0, RZ, R6, R5 ;  /* 0x00000006ff007219 */ /* 0x000fca0000011605 */
[----:B------:R-:W1:Y:S01]  /*0c90*/  LDC R14, c[0x0][0x648] ;  /* 0x00019200ff0e7b82 */ /* 0x000e620000000800 */
[-CC-:B--2---:R-:W-:Y:S02]  /*0ca0*/  SHF.R.U64 R27, R13, R11.reuse, R0.reuse ;  /* 0x0000000b0d1b7219 */ /* 0x184fe40000001200 */
[----:B------:R-:W-:-:S05]  /*0cb0*/  SHF.R.U32.HI R5, RZ, R11, R0 ;  /* 0x0000000bff057219 */ /* 0x000fca0000011600 */
[----:B------:R-:W2:Y:S01]  /*0cc0*/  LDC R20, c[0x0][0x638] ;  /* 0x00018e00ff147b82 */ /* 0x000ea20000000800 */
[-CC-:B---3--:R-:W-:Y:S02]  /*0cd0*/  SHF.R.U64 R28, R27, R12.reuse, R5.reuse ;  /* 0x0000000c1b1c7219 */ /* 0x188fe40000001205 */
[-C--:B------:R-:W-:Y:S02]  /*0ce0*/  SHF.L.U32 R0, R9, R12.reuse, RZ ;  /* 0x0000000c09007219 */ /* 0x080fe400000006ff */
[----:B------:R-:W-:Y:S01]  /*0cf0*/  SHF.R.U32.HI R5, RZ, R12, R5 ;  /* 0x0000000cff057219 */ /* 0x000fe20000011605 */
[----:B------:R-:W-:Y:S01]  /*0d00*/  IMAD.MOV.U32 R4, RZ, RZ, R28 ;  /* 0x000000ffff047224 */ /* 0x000fe200078e001c */
[----:B------:R-:W-:Y:S01]  /*0d10*/  LOP3.LUT R10, RZ, R0, RZ, 0x33, !PT ;  /* 0x00000000ff0a7212 */ /* 0x000fe200078e33ff */
[----:B------:R-:W3:Y:S01]  /*0d20*/  LDC R26, c[0x0][0x610] ;  /* 0x00018400ff1a7b82 */ /* 0x000ee20000000800 */
[----:B------:R-:W-:Y:S05]  /*0d30*/  @!P0 BRA `(.L_x_10) ;  /* 0x0000000000288947 */ /* 0x000fea0003800000 */
[----:B------:R-:W4:Y:S02]  /*0d40*/  LDC R9, c[0x0][0x64c] ;  /* 0x00019300ff097b82 */ /* 0x000f240000000800 */
[----:B----4-:R-:W-:-:S05]  /*0d50*/  IADD3 R9, P0, R28, R9, RZ ;  /* 0x000000091c097210 */ /* 0x010fca0007f1e0ff */
[----:B------:R-:W-:-:S04]  /*0d60*/  IMAD.X R11, RZ, RZ, R5, P0 ;  /* 0x000000ffff0b7224 */ /* 0x000fc800000e0605 */
[----:B------:R-:W-:-:S04]  /*0d70*/  IMAD.WIDE.U32 R4, R11, R24, RZ ;  /* 0x000000180b047225 */ /* 0x000fc800078e00ff */
[----:B------:R-:W-:-:S04]  /*0d80*/  IMAD.WIDE.U32 R6, P0, R9, R25, R4 ;  /* 0x0000001909067225 */ /* 0x000fc80007800004 */
[----:B------:R-:W-:-:S04]  /*0d90*/  IMAD.WIDE.U32 R4, R9, R24, RZ ;  /* 0x0000001809047225 */ /* 0x000fc800078e00ff */
[----:B------:R-:W-:Y:S01]  /*0da0*/  IMAD.X R9, RZ, RZ, RZ, P0 ;  /* 0x000000ffff097224 */ /* 0x000fe200000e06ff */
[----:B------:R-:W-:Y:S01]  /*0db0*/  IADD3 RZ, P0, R5, R6, RZ ;  /* 0x0000000605ff7210 */ /* 0x000fe20007f1e0ff */
[----:B------:R-:W-:-:S04]  /*0dc0*/  IMAD.MOV.U32 R8, RZ, RZ, R7 ;  /* 0x000000ffff087224 */ /* 0x000fc800078e0007 */
[----:B------:R-:W-:-:S08]  /*0dd0*/  IMAD.WIDE.U32.X R4, R11, R25, R8, P0 ;  /* 0x000000190b047225 */ /* 0x000fd000000e0408 */
.L_x_10:
[----:B-1----:R-:W-:Y:S01]  /*0de0*/  SHF.R.U64 R4, R4, R14, R5 ;  /* 0x0000000e04047219 */ /* 0x002fe20000001205 */
[----:B0-----:R-:W-:Y:S01]  /*0df0*/  VIADD R6, R15, 0xffffffff ;  /* 0xffffffff0f067836 */ /* 0x001fe20000000000 */
[----:B------:R-:W-:Y:S02]  /*0e00*/  SHF.L.U32 R0, R21, R12, RZ ;  /* 0x0000000c15007219 */ /* 0x000fe400000006ff */
[----:B------:R-:W-:Y:S01]  /*0e10*/  LOP3.LUT R5, R27, R10, RZ, 0xc0, !PT ;  /* 0x0000000a1b057212 */ /* 0x000fe200078ec0ff */
[----:B------:R-:W-:Y:S01]  /*0e20*/  IMAD.MOV R7, RZ, RZ, -R4 ;  /* 0x000000ffff077224 */ /* 0x000fe200078e0a04 */
[----:B------:R-:W-:Y:S02]  /*0e30*/  SEL R3, R3, R30, !P1 ;  /* 0x0000001e03037207 */ /* 0x000fe40004800000 */
[----:B------:R-:W-:Y:S01]  /*0e40*/  LOP3.LUT R6, R13, R6, RZ, 0xc0, !PT ;  /* 0x000000060d067212 */ /* 0x000fe200078ec0ff */
[----:B------:R-:W-:Y:S02]  /*0e50*/  IMAD R4, R0, R4, R5 ;  /* 0x0000000400047224 */ /* 0x000fe400078e0205 */
[----:B--2---:R-:W-:-:S02]  /*0e60*/  IMAD R0, R7, R20, R28 ;  /* 0x0000001407007224 */ /* 0x004fc400078e021c */
[----:B---3--:R-:W-:Y:S02]  /*0e70*/  IMAD R3, R4, R26, R3 ;  /* 0x0000001a04037224 */ /* 0x008fe400078e0203 */
[----:B------:R-:W-:Y:S02]  /*0e80*/  IMAD R94, R0, R15, R6 ;  /* 0x0000000f005e7224 */ /* 0x000fe400078e0206 */
[----:B------:R-:W-:-:S03]  /*0e90*/  IMAD.MOV.U32 R4, RZ, RZ, 0x1 ;  /* 0x00000001ff047424 */ /* 0x000fc600078e00ff */
[----:B------:R-:W-:Y:S02]  /*0ea0*/  SEL R92, R94, R3, !P1 ;  /* 0x000000035e5c7207 */ /* 0x000fe40004800000 */
[----:B------:R-:W-:Y:S02]  /*0eb0*/  PRMT R0, R4, 0x7610, R0 ;  /* 0x0000761004007816 */ /* 0x000fe40000000000 */
[----:B------:R-:W-:-:S07]  /*0ec0*/  SEL R94, R3, R94, !P1 ;  /* 0x0000005e035e7207 */ /* 0x000fce0004800000 */
.L_x_8:
[----:B------:R-:W-:-:S08]  /*0ed0*/  NOP ;  /* 0x0000000000007918 */ /* 0x000fd00000000000 */
[----:B------:R-:W0:Y:S02]  /*0ee0*/  USETMAXREG.TRY_ALLOC.CTAPOOL UP0, 0xe8 ;  /* 0x000000e8000079c8 */ /* 0x000e240008000600 */
[----:B0-----:R-:W-:-:S13]  /*0ef0*/  PLOP3.LUT P0, PT, PT, PT, UP0, 0x80, 0x0 ;  /* 0x000000000000781c */ /* 0x001fda0003f0f008 */
[----:B------:R-:W-:Y:S05]  /*0f00*/  @!P0 BRA `(.L_x_8) ;  /* 0xfffffffc00f08947 */ /* 0x000fea000383ffff */
[----:B------:R-:W-:Y:S01]  /*0f10*/  ULDC.64 UR4, c[0x0][0x598] ;  /* 0x0001660000047ab9 */ /* 0x000fe20000000a00 */
[----:B------:R-:W-:Y:S01]  /*0f20*/  ULDC.64 UR36, c[0x0][0x208] ;  /* 0x0000820000247ab9 */ /* 0x000fe20000000a00 */
[----:B------:R-:W-:-:S04]  /*0f30*/  ISETP.NE.U32.AND P0, PT, RZ, UR4, PT ;  /* 0x00000004ff007c0c */ /* 0x000fc8000bf05070 */
[----:B------:R-:W-:-:S13]  /*0f40*/  ISETP.NE.AND.EX P0, PT, RZ, UR5, PT, P0 ;  /* 0x00000005ff007c0c */ /* 0x000fda000bf05300 */
[----:B------:R-:W-:Y:S05]  /*0f50*/  @!P0 BRA `(.L_x_11) ;  /* 0x00000000001c8947 */ /* 0x000fea0003800000 */
[----:B------:R-:W0:Y:S02]  /*0f60*/  LDC.64 R4, c[0x0][0x598] ;  /* 0x00016600ff047b82 */ /* 0x000e240000000a00 */
[----:B0-----:R-:W2:Y:S02]  /*0f70*/  LDG.E.64 R4, desc[UR36][R4.64] ;  /* 0x0000002404047981 */ /* 0x001ea4000c1e1b00 */
[----:B--2---:R-:W-:-:S04]  /*0f80*/  ISETP.NE.U32.AND P0, PT, R4, RZ, PT ;  /* 0x000000ff0400720c */ /* 0x004fc80003f05070 */
[----:B------:R-:W-:-:S13]  /*0f90*/  ISETP.NE.AND.EX P0, PT, R5, RZ, PT, P0 ;  /* 0x000000ff0500720c */ /* 0x000fda0003f05300 */
[----:B------:R-:W-:Y:S05]  /*0fa0*/  @!P0 BRA `(.L_x_11) ;  /* 0x0000000000088947 */ /* 0x000fea0003800000 */
[----:B------:R0:W5:Y:S01]  /*0fb0*/  LD.E R88, desc[UR36][R4.64] ;  /* 0x0000002404587980 */ /* 0x000162000c101900 */
[----:B------:R-:W-:Y:S05]  /*0fc0*/  BRA `(.L_x_12) ;  /* 0x0000000000247947 */ /* 0x000fea0003800000 */
.L_x_11:
[----:B------:R-:W-:Y:S02]  /*0fd0*/  ULDC.64 UR4, c[0x0][0x588] ;  /* 0x0001620000047ab9 */ /* 0x000fe40000000a00 */
[----:B------:R-:W-:-:S04]  /*0fe0*/  ISETP.NE.U32.AND P0, PT, RZ, UR4, PT ;  /* 0x00000004ff007c0c */ /* 0x000fc8000bf05070 */
[----:B------:R-:W-:-:S13]  /*0ff0*/  ISETP.NE.AND.EX P0, PT, RZ, UR5, PT, P0 ;  /* 0x00000005ff007c0c */ /* 0x000fda000bf05300 */
[----:B------:R-:W-:Y:S05]  /*1000*/  @!P0 BRA `(.L_x_13) ;  /* 0x00000000000c8947 */ /* 0x000fea0003800000 */
[----:B------:R-:W0:Y:S02]  /*1010*/  LDC.64 R4, c[0x0][0x588] ;  /* 0x00016200ff047b82 */ /* 0x000e240000000a00 */
[----:B0-----:R1:W5:Y:S01]  /*1020*/  LDG.E R88, desc[UR36][R4.64] ;  /* 0x0000002404587981 */ /* 0x001362000c1e1900 */
[----:B------:R-:W-:Y:S05]  /*1030*/  BRA `(.L_x_12) ;  /* 0x0000000000087947 */ /* 0x000fea0003800000 */
.L_x_13:
[----:B------:R-:W-:Y:S02]  /*1040*/  ULDC UR4, c[0x0][0x580] ;  /* 0x0001600000047ab9 */ /* 0x000fe40000000800 */
[----:B------:R-:W-:-:S07]  /*1050*/  IMAD.U32 R88, RZ, RZ, UR4 ;  /* 0x00000004ff587e24 */ /* 0x000fce000f8e00ff */
.L_x_12:
[----:B------:R-:W-:Y:S02]  /*1060*/  ULDC.64 UR4, c[0x0][0x5a0] ;  /* 0x0001680000047ab9 */ /* 0x000fe40000000a00 */
[----:B------:R-:W-:-:S04]  /*1070*/  ISETP.NE.U32.AND P0, PT, RZ, UR4, PT ;  /* 0x00000004ff007c0c */ /* 0x000fc8000bf05070 */
[----:B------:R-:W-:-:S13]  /*1080*/  ISETP.NE.AND.EX P0, PT, RZ, UR5, PT, P0 ;  /* 0x00000005ff007c0c */ /* 0x000fda000bf05300 */
[----:B------:R-:W-:Y:S05]  /*1090*/  @!P0 BRA `(.L_x_14) ;  /* 0x00000000001c8947 */ /* 0x000fea0003800000 */
[----:B01----:R-:W0:Y:S02]  /*10a0*/  LDC.64 R4, c[0x0][0x5a0] ;  /* 0x00016800ff047b82 */ /* 0x003e240000000a00 */
[----:B0-----:R-:W2:Y:S02]  /*10b0*/  LDG.E.64 R4, desc[UR36][R4.64] ;  /* 0x0000002404047981 */ /* 0x001ea4000c1e1b00 */
[----:B--2---:R-:W-:-:S04]  /*10c0*/  ISETP.NE.U32.AND P0, PT, R4, RZ, PT ;  /* 0x000000ff0400720c */ /* 0x004fc80003f05070 */
[----:B------:R-:W-:-:S13]  /*10d0*/  ISETP.NE.AND.EX P0, PT, R5, RZ, PT, P0 ;  /* 0x000000ff0500720c */ /* 0x000fda0003f05300 */
[----:B------:R-:W-:Y:S05]  /*10e0*/  @!P0 BRA `(.L_x_14) ;  /* 0x0000000000088947 */ /* 0x000fea0003800000 */
[----:B------:R0:W5:Y:S01]  /*10f0*/  LD.E R90, desc[UR36][R4.64] ;  /* 0x00000024045a7980 */ /* 0x000162000c101900 */
[----:B------:R-:W-:Y:S05]  /*1100*/  BRA `(.L_x_15) ;  /* 0x0000000000247947 */ /* 0x000fea0003800000 */
.L_x_14:
[----:B------:R-:W-:Y:S02]  /*1110*/  ULDC.64 UR4, c[0x0][0x590] ;  /* 0x0001640000047ab9 */ /* 0x000fe40000000a00 */
[----:B------:R-:W-:-:S04]  /*1120*/  ISETP.NE.U32.AND P0, PT, RZ, UR4, PT ;  /* 0x00000004ff007c0c */ /* 0x000fc8000bf05070 */
[----:B------:R-:W-:-:S13]  /*1130*/  ISETP.NE.AND.EX P0, PT, RZ, UR5, PT, P0 ;  /* 0x00000005ff007c0c */ /* 0x000fda000bf05300 */
[----:B------:R-:W-:Y:S05]  /*1140*/  @!P0 BRA `(.L_x_16) ;  /* 0x00000000000c8947 */ /* 0x000fea0003800000 */
[----:B------:R-:W2:Y:S02]  /*1150*/  LDC.64 R90, c[0x0][0x590] ;  /* 0x00016400ff5a7b82 */ /* 0x000ea40000000a00 */
[----:B--2---:R2:W5:Y:S01]  /*1160*/  LDG.E R90, desc[UR36][R90.64] ;  /* 0x000000245a5a7981 */ /* 0x004562000c1e1900 */
[----:B------:R-:W-:Y:S05]  /*1170*/  BRA `(.L_x_15) ;  /* 0x0000000000087947 */ /* 0x000fea0003800000 */
.L_x_16:
[----:B------:R-:W-:Y:S02]  /*1180*/  ULDC UR4, c[0x0][0x584] ;  /* 0x0001610000047ab9 */ /* 0x000fe40000000800 */
[----:B------:R-:W-:-:S07]  /*1190*/  MOV R90, UR4 ;  /* 0x00000004005a7c02 */ /* 0x000fce0008000f00 */
.L_x_15:
[----:B------:R-:W-:-:S13]  /*11a0*/  LOP3.LUT P0, RZ, R0, 0xff, RZ, 0xc0, !PT ;  /* 0x000000ff00ff7812 */ /* 0x000fda000780c0ff */
[----:B------:R-:W-:Y:S05]  /*11b0*/  @!P0 EXIT ;  /* 0x000000000000894d */ /* 0x000fea0003800000 */
[----:B------:R-:W-:Y:S01]  /*11c0*/  ULDC UR4, c[0x0][0x28c] ;  /* 0x0000a30000047ab9 */ /* 0x000fe20000000800 */
[----:B------:R-:W-:Y:S01]  /*11d0*/  LOP3.LUT R106, R19, 0x1, RZ, 0xfc, !PT ;  /* 0x00000001136a7812 */ /* 0x000fe200078efcff */
[----:B------:R-:W-:Y:S01]  /*11e0*/  UIADD3 UR4, UR4, 0x1f, URZ ;  /* 0x0000001f04047890 */ /* 0x000fe2000fffe03f */
[----:B------:R-:W-:Y:S01]  /*11f0*/  UMOV UR38, URZ ;  /* 0x0000003f00267c82 */ /* 0x000fe20008000000 */
[----:B------:R-:W-:Y:S02]  /*1200*/  UMOV UR39, URZ ;  /* 0x0000003f00277c82 */ /* 0x000fe40008000000 */
[----:B------:R-:W-:-:S04]  /*1210*/  USHF.R.S32.HI UR5, URZ, 0x1f, UR4 ;  /* 0x0000001f3f057899 */ /* 0x000fc80008011404 */
[----:B------:R-:W-:-:S04]  /*1220*/  ULEA.HI UR5, UR5, UR4, URZ, 0x5 ;  /* 0x0000000405057291 */ /* 0x000fc8000f8f283f */
[----:B------:R-:W-:-:S12]  /*1230*/  USHF.R.S32.HI UR40, URZ, 0x5, UR5 ;  /* 0x000000053f287899 */ /* 0x000fd80008011405 */
.L_x_162:
[----:B------:R-:W-:Y:S01]  /*1240*/  LOP3.LUT R0, R18, 0x80, RZ, 0xc0, !PT ;  /* 0x0000008012007812 */ /* 0x000fe200078ec0ff */
[----:B---3--:R-:W3:Y:S01]  /*1250*/  S2UR UR7, SR_CgaCtaId ;  /* 0x00000000000779c3 */ /* 0x008ee20000008800 */
[----:B------:R-:W-:Y:S02]  /*1260*/  UMOV UR6, 0x400 ;  /* 0x0000040000067882 */ /* 0x000fe40000000000 */
[----:B------:R-:W-:-:S06]  /*1270*/  SHF.R.U32.HI R0, RZ, 0x7, R0 ;  /* 0x00000007ff007819 */ /* 0x000fcc0000011600 */
[----:B----4-:R-:W4:Y:S01]  /*1280*/  SHFL.IDX PT, R0, R0, RZ, 0x1f ;  /* 0x00001fff00007589 */ /* 0x010f2200000e0000 */
[----:B---3--:R-:W-:Y:S01]  /*1290*/  ULEA UR6, UR7, UR6, 0x18 ;  /* 0x0000000607067291 */ /* 0x008fe2000f8ec03f */
[----:B----4-:R-:W-:-:S13]  /*12a0*/  R2UR UR4, R0 ;  /* 0x00000000000472ca */ /* 0x010fda00000e0000 */
[----:B------:R-:W-:-:S04]  /*12b0*/  ULEA.HI UR5, UR4, UR4, URZ, 0x1 ;  /* 0x0000000404057291 */ /* 0x000fc8000f8f083f */
[----:B------:R-:W-:-:S04]  /*12c0*/  ULOP3.LUT UR5, UR5, 0x7fffe, URZ, 0xc0, !UPT ;  /* 0x0007fffe05057892 */ /* 0x000fc8000f8ec03f */
[----:B------:R-:W-:-:S03]  /*12d0*/  UIADD3 UR5, UR4, -UR5, URZ ;  /* 0x8000000504057290 */ /* 0x000fc6000fffe03f */
[----:B------:R-:W-:Y:S01]  /*12e0*/  ULDC UR4, c[0x0][0x28c] ;  /* 0x0000a30000047ab9 */ /* 0x000fe20000000800 */
[----:B------:R-:W-:Y:S01]  /*12f0*/  ULEA UR5, UR5, UR6, 0xd ;  /* 0x0000000605057291 */ /* 0x000fe2000f8e683f */
[----:B------:R-:W-:-:S03]  /*1300*/  ISETP.LT.AND P0, PT, RZ, UR4, PT ;  /* 0x00000004ff007c0c */ /* 0x000fc6000bf01270 */
[----:B------:R-:W-:-:S04]  /*1310*/  UIADD3 UR5, UR5, 0x100, URZ ;  /* 0x0000010005057890 */ /* 0x000fc8000fffe03f */
[----:B------:R-:W-:-:S04]  /*1320*/  USHF.R.U32.HI UR5, URZ, 0x4, UR5 ;  /* 0x000000043f057899 */ /* 0x000fc80008011605 */
[----:B------:R-:W-:Y:S02]  /*1330*/  ULOP3.LUT UR41, UR5, 0x3fff, URZ, 0xc0, !UPT ;  /* 0x00003fff05297892 */ /* 0x000fe4000f8ec03f */
[----:B01----:R-:W-:Y:S10]  /*1340*/  @P0 BRA `(.L_x_17) ;  /* 0x0000000000400947 */ /* 0x003ff40003800000 */
[----:B------:R-:W-:Y:S01]  /*1350*/  MOV R0, 0x0 ;  /* 0x0000000000007802 */ /* 0x000fe20000000f00 */
[----:B------:R-:W-:Y:S01]  /*1360*/  ULDC.64 UR4, c[0x4][0x68] ;  /* 0x01001a0000047ab9 */ /* 0x000fe20000000a00 */
[----:B------:R-:W-:Y:S01]  /*1370*/  ULDC.64 UR6, c[0x4][0x8] ;  /* 0x0100020000067ab9 */ /* 0x000fe20000000a00 */
[----:B01----:R-:W-:Y:S01]  /*1380*/  IMAD.U32 R4, RZ, RZ, UR4 ;  /* 0x00000004ff047e24 */ /* 0x003fe2000f8e00ff */
[----:B------:R0:W1:Y:S01]  /*1390*/  LDC.64 R14, c[0x4][R0] ;  /* 0x01000000000e7b82 */ /* 0x0000620000000a00 */
[----:B------:R-:W-:Y:S01]  /*13a0*/  IMAD.U32 R5, RZ, RZ, UR5 ;  /* 0x00000005ff057e24 */ /* 0x000fe2000f8e00ff */
[----:B------:R-:W-:Y:S01]  /*13b0*/  ULDC.64 UR4, c[0x4][0x70] ;  /* 0x01001c0000047ab9 */ /* 0x000fe20000000a00 */
[----:B------:R-:W-:Y:S02]  /*13c0*/  IMAD.U32 R10, RZ, RZ, UR6 ;  /* 0x00000006ff0a7e24 */ /* 0x000fe4000f8e00ff */
[----:B------:R-:W-:Y:S02]  /*13d0*/  IMAD.U32 R6, RZ, RZ, UR4 ;  /* 0x00000004ff067e24 */ /* 0x000fe4000f8e00ff */
[----:B------:R-:W-:-:S02]  /*13e0*/  IMAD.U32 R7, RZ, RZ, UR5 ;  /* 0x00000005ff077e24 */ /* 0x000fc4000f8e00ff */
[----:B------:R-:W-:Y:S02]  /*13f0*/  IMAD.U32 R11, RZ, RZ, UR7 ;  /* 0x00000007ff0b7e24 */ /* 0x000fe4000f8e00ff */
[----:B------:R-:W-:Y:S02]  /*1400*/  IMAD.MOV.U32 R8, RZ, RZ, 0x1e1 ;  /* 0x000001e1ff087424 */ /* 0x000fe400078e00ff */
[----:B------:R-:W-:Y:S02]  /*1410*/  IMAD.MOV.U32 R12, RZ, RZ, 0x1 ;  /* 0x00000001ff0c7424 */ /* 0x000fe400078e00ff */
[----:B0-----:R-:W-:-:S07]  /*1420*/  IMAD.MOV.U32 R13, RZ, RZ, RZ ;  /* 0x000000ffff0d7224 */ /* 0x001fce00078e00ff */
[----:B------:R-:W-:-:S07]  /*1430*/  LEPC R20, `(.L_x_17) ;  /* 0x000000001014794e */ /* 0x000fce0000000000 */
[----:B-12--5:R-:W-:Y:S05]  /*1440*/  CALL.ABS.NOINC R14 ;  /* 0x000000000e007343 */ /* 0x026fea0003c00000 */
.L_x_17:
[----:B------:R-:W-:-:S13]  /*1450*/  ISETP.NE.AND P0, PT, R106, 0x3, PT ;  /* 0x000000036a00780c */ /* 0x000fda0003f05270 */
[----:B------:R-:W-:Y:S05]  /*1460*/  @!P0 BRA `(.L_x_18) ;  /* 0x0000000000048947 */ /* 0x000fea0003800000 */
[----:B------:R-:W-:Y:S01]  /*1470*/  BPT.TRAP 0x1 ;  /* 0x000000040000795c */ /* 0x000fe20000300000 */
.L_x_18:
[----:B------:R-:W3:Y:S01]  /*1480*/  S2UR UR5, SR_CgaCtaId ;  /* 0x00000000000579c3 */ /* 0x000ee20000008800 */
[----:B------:R-:W-:Y:S01]  /*1490*/  UMOV UR4, 0x400 ;  /* 0x0000040000047882 */ /* 0x000fe20000000000 */
[----:B------:R-:W-:Y:S02]  /*14a0*/  IMAD.U32 R3, RZ, RZ, UR39 ;  /* 0x00000027ff037e24 */ /* 0x000fe4000f8e00ff */
[----:B------:R-:W-:-:S05]  /*14b0*/  IMAD.U32 R0, RZ, RZ, UR38 ;  /* 0x00000026ff007e24 */ /* 0x000fca000f8e00ff */
[----:B------:R-:W-:Y:S01]  /*14c0*/  SHF.L.U32 R0, R0, 0x1f, RZ ;  /* 0x0000001f00007819 */ /* 0x000fe200000006ff */
[----:B---3--:R-:W-:-:S06]  /*14d0*/  ULEA UR4, UR5, UR4, 0x18 ;  /* 0x0000000405047291 */ /* 0x008fcc000f8ec03f */
[----:B------:R-:W-:-:S05]  /*14e0*/  IMAD.U32 R6, RZ, RZ, UR4 ;  /* 0x00000004ff067e24 */ /* 0x000fca000f8e00ff */
[----:B------:R-:W-:-:S04]  /*14f0*/  LEA R3, R3, R6, 0x3 ;  /* 0x0000000603037211 */ /* 0x000fc800078e18ff */
[----:B------:R3:W4:Y:S01]  /*1500*/  SYNCS.PHASECHK.TRANS64.TRYWAIT P1, [R3+URZ], R0 ;  /* 0x00000000030075a7 */ /* 0x000722000802017f */
[----:B------:R-:W-:Y:S05]  /*1510*/  @!P0 BRA `(.L_x_19) ;  /* 0x0000000000048947 */ /* 0x000fea0003800000 */
[----:B------:R-:W-:Y:S01]  /*1520*/  BPT.TRAP 0x1 ;  /* 0x000000040000795c */ /* 0x000fe20000300000 */
.L_x_19:
[----:B----4-:R-:W-:Y:S05]  /*1530*/  @P1 BRA `(.L_x_20) ;  /* 0x0000000000081947 */ /* 0x010fea0003800000 */
[----:B------:R-:W4:Y:S02]  /*1540*/  SYNCS.PHASECHK.TRANS64.TRYWAIT P1, [R3+URZ], R0 ;  /* 0x00000000030075a7 */ /* 0x000f24000802017f */
[----:B----4-:R-:W-:Y:S05]  /*1550*/  @!P1 BRA `(.L_x_21) ;  /* 0x0000006800549947 */ /* 0x010fea0003800000 */
.L_x_20:
[----:B------:R-:W-:-:S04]  /*1560*/  UISETP.LT.AND UP0, UPT, UR40, 0x1, UPT ;  /* 0x000000012800788c */ /* 0x000fc8000bf01270 */
[----:B------:R-:W-:-:S06]  /*1570*/  USEL UR4, UR40, 0x1, UP0 ;  /* 0x0000000128047887 */ /* 0x000fcc0008000000 */
[----:B---34-:R-:W-:Y:S01]  /*1580*/  IMAD.U32 R0, RZ, RZ, UR4 ;  /* 0x00000004ff007e24 */ /* 0x018fe2000f8e00ff */
[----:B------:R-:W-:Y:S05]  /*1590*/  WARPSYNC.ALL ;  /* 0x0000000000007948 */ /* 0x000fea0003800000 */
[----:B------:R-:W-:-:S04]  /*15a0*/  IADD3 R0, -R0, UR40, RZ ;  /* 0x0000002800007c10 */ /* 0x000fc8000fffe1ff */
[----:B------:R-:W-:Y:S02]  /*15b0*/  ISETP.GE.AND P1, PT, R0, 0x1, PT ;  /* 0x000000010000780c */ /* 0x000fe40003f26270 */
[----:B------:R-:W-:Y:S01]  /*15c0*/  R2UR UR4, R6 ;  /* 0x00000000060472ca */ /* 0x000fe200000e0000 */
[----:B------:R-:W-:Y:S01]  /*15d0*/  WARPGROUP.ARRIVE ;  /* 0x00000000000079c5 */ /* 0x000fe20000000000 */
[----:B------:R-:W-:Y:S01]  /*15e0*/  UMOV UR9, 0x40000040 ;  /* 0x4000004000097882 */ /* 0x000fe20000000000 */
[----:B------:R-:W-:-:S10]  /*15f0*/  UMOV UR11, 0x40000040 ;  /* 0x40000040000b7882 */ /* 0x000fd40000000000 */
[----:B------:R-:W-:-:S04]  /*1600*/  UIADD3 UR4, UR4, 0x28100, URZ ;  /* 0x0002810004047890 */ /* 0x000fc8000fffe03f */
[----:B------:R-:W-:-:S04]  /*1610*/  USHF.R.U32.HI UR4, URZ, 0x4, UR4 ;  /* 0x000000043f047899 */ /* 0x000fc80008011604 */
[----:B------:R-:W-:Y:S02]  /*1620*/  ULOP3.LUT UR5, UR4, 0x3fff, URZ, 0xc0, !UPT ;  /* 0x00003fff04057892 */ /* 0x000fe4000f8ec03f */
[----:B------:R-:W-:Y:S02]  /*1630*/  ULOP3.LUT UR4, UR41, 0x10000, URZ, 0xfc, !UPT ;  /* 0x0001000029047892 */ /* 0x000fe4000f8efc3f */
[----:B------:R-:W-:Y:S02]  /*1640*/  ULOP3.LUT UR5, UR5, 0x10000, URZ, 0xfc, !UPT ;  /* 0x0001000005057892 */ /* 0x000fe4000f8efc3f */
[----:B------:R-:W-:Y:S02]  /*1650*/  ULEA UR7, UR39, UR4, 0xb ;  /* 0x0000000427077291 */ /* 0x000fe4000f8e583f */
[----:B------:R-:W-:Y:S02]  /*1660*/  ULEA UR6, UR39, UR5, 0x9 ;  /* 0x0000000527067291 */ /* 0x000fe4000f8e483f */
[----:B------:R-:W-:-:S03]  /*1670*/  UIADD3 UR12, UR7, 0x400, URZ ;  /* 0x00000400070c7890 */ /* 0x000fc6000fffe03f */
[----:B------:R-:W-:Y:S02]  /*1680*/  UMOV UR8, UR7 ;  /* 0x0000000700087c82 */ /* 0x000fe40008000000 */
[----:B------:R-:W-:Y:S02]  /*1690*/  UMOV UR10, UR6 ;  /* 0x00000006000a7c82 */ /* 0x000fe40008000000 */
[----:B------:R-:W-:Y:S01]  /*16a0*/  HGMMA.64x64x8.F32.TF32 R56, gdesc[UR8], RZ, !UPT, gsb0 ;  /* 0x04e00000083879f0 */ /* 0x000fe2000c0028ff */
[----:B------:R-:W-:Y:S01]  /*16b0*/  UMOV UR8, UR12 ;  /* 0x0000000c00087c82 */ /* 0x000fe20008000000 */
[----:B------:R-:W-:Y:S01]  /*16c0*/  UMOV UR9, 0x40000040 ;  /* 0x4000004000097882 */ /* 0x000fe20000000000 */
[----:B------:R-:W-:Y:S01]  /*16d0*/  UIADD3 UR12, UR7, 0x402, URZ ;  /* 0x00000402070c7890 */ /* 0x000fe2000fffe03f */
[----:B------:R-:W-:Y:S02]  /*16e0*/  WARPGROUP.DEPBAR.LE gsb0, 0x0 ;  /* 0x00008000000079c5 */ /* 0x000fe40000010000 */
[----:B------:R-:W-:-:S06]  /*16f0*/  WARPGROUP.ARRIVE ;  /* 0x00000000000079c5 */ /* 0x000fcc0000000000 */
[----:B------:R-:W-:Y:S01]  /*1700*/  HGMMA.64x64x8.F32.TF32 R24, gdesc[UR8], RZ, !UPT, gsb0 ;  /* 0x04e00000081879f0 */ /* 0x000fe2000c0028ff */
[----:B------:R-:W-:Y:S02]  /*1710*/  UIADD3 UR8, UR7, 0x2, URZ ;  /* 0x0000000207087890 */ /* 0x000fe4000fffe03f */
[----:B------:R-:W-:Y:S01]  /*1720*/  UIADD3 UR10, UR6, 0x2, URZ ;  /* 0x00000002060a7890 */ /* 0x000fe2000fffe03f */
[----:B------:R-:W-:Y:S01]  /*1730*/  UMOV UR9, 0x40000040 ;  /* 0x4000004000097882 */ /* 0x000fe20000000000 */
[----:B------:R-:W-:Y:S01]  /*1740*/  UMOV UR11, 0x40000040 ;  /* 0x40000040000b7882 */ /* 0x000fe20000000000 */
[----:B------:R-:W-:Y:S02]  /*1750*/  WARPGROUP.DEPBAR.LE gsb0, 0x0 ;  /* 0x00008000000079c5 */ /* 0x000fe40000010000 */
[----:B------:R-:W-:-:S06]  /*1760*/  WARPGROUP.ARRIVE ;  /* 0x00000000000079c5 */ /* 0x000fcc0000000000 */
[----:B------:R-:W-:Y:S01]  /*1770*/  HGMMA.64x64x8.F32.TF32 R56, gdesc[UR8], R56, gsb0 ;  /* 0x04e00000083879f0 */ /* 0x000fe20008002838 */
[----:B------:R-:W-:Y:S01]  /*1780*/  UMOV UR8, UR12 ;  /* 0x0000000c00087c82 */ /* 0x000fe20008000000 */
[----:B------:R-:W-:Y:S01]  /*1790*/  UMOV UR9, 0x40000040 ;  /* 0x4000004000097882 */ /* 0x000fe20000000000 */
[----:B------:R-:W-:Y:S01]  /*17a0*/  UIADD3 UR12, UR7, 0x404, URZ ;  /* 0x00000404070c7890 */ /* 0x000fe2000fffe03f */
[----:B------:R-:W-:Y:S02]  /*17b0*/  WARPGROUP.DEPBAR.LE gsb0, 0x0 ;  /* 0x00008000000079c5 */ /* 0x000fe40000010000 */
[----:B------:R-:W-:-:S06]  /*17c0*/  WARPGROUP.ARRIVE ;  /* 0x00000000000079c5 */ /* 0x000fcc0000000000 */
[----:B------:R-:W-:Y:S01]  /*17d0*/  HGMMA.64x64x8.F32.TF32 R24, gdesc[UR8], R24, gsb0 ;  /* 0x04e00000081879f0 */ /* 0x000fe20008002818 */
        /* <DEDUP_REMOVED lines=9> */
[----:B------:R-:W-:Y:S02]  /*1870*/  WARPGROUP.DEPBAR.LE gsb0, 0x0 ;  /* 0x00008000000079c5 */ /* 0x000fe40000010000 */
[----:B------:R-:W-:-:S06]  /*1880*/  WARPGROUP.ARRIVE ;  /* 0x00000000000079c5 */ /* 0x000fcc0000000000 */
[----:B------:R-:W-:Y:S01]  /*1890*/  HGMMA.64x64x8.F32.TF32 R24, gdesc[UR8], R24, gsb0 ;  /* 0x04e00000081879f0 */ /* 0x000fe20008002818 */
[----:B------:R-:W-:Y:S02]  /*18a0*/  UIADD3 UR8, UR7, 0x6, URZ ;  /* 0x0000000607087890 */ /* 0x000fe4000fffe03f */
[----:B------:R-:W-:Y:S01]  /*18b0*/  UIADD3 UR10, UR6, 0x6, URZ ;  /* 0x00000006060a7890 */ /* 0x000fe2000fffe03f */
[----:B------:R-:W-:Y:S01]  /*18c0*/  UMOV UR9, 0x40000040 ;  /* 0x4000004000097882 */ /* 0x000fe20000000000 */
[----:B------:R-:W-:Y:S01]  /*18d0*/  UMOV UR11, 0x40000040 ;  /* 0x40000040000b7882 */ /* 0x000fe20000000000 */
[----:B------:R-:W-:Y:S01]  /*18e0*/  UIADD3 UR7, UR7, 0x406, URZ ;  /* 0x0000040607077890 */ /* 0x000fe2000fffe03f */
[----:B------:R-:W-:Y:S02]  /*18f0*/  WARPGROUP.DEPBAR.LE gsb0, 0x0 ;  /* 0x00008000000079c5 */ /* 0x000fe40000010000 */
[----:B------:R-:W-:-:S06]  /*1900*/  WARPGROUP.ARRIVE ;  /* 0x00000000000079c5 */ /* 0x000fcc0000000000 */
[----:B------:R-:W-:Y:S01]  /*1910*/  HGMMA.64x64x8.F32.TF32 R56, gdesc[UR8], R56, gsb0 ;  /* 0x04e00000083879f0 */ /* 0x000fe20008002838 */
[----:B------:R-:W-:Y:S01]  /*1920*/  UMOV UR8, UR7 ;  /* 0x0000000700087c82 */ /* 0x000fe20008000000 */
[----:B------:R-:W-:Y:S01]  /*1930*/  UMOV UR9, 0x40000040 ;  /* 0x4000004000097882 */ /* 0x000fe20000000000 */
[----:B------:R-:W-:Y:S02]  /*1940*/  WARPGROUP.DEPBAR.LE gsb0, 0x0 ;  /* 0x00008000000079c5 */ /* 0x000fe40000010000 */
[----:B------:R-:W-:-:S06]  /*1950*/  WARPGROUP.ARRIVE ;  /* 0x00000000000079c5 */ /* 0x000fcc0000000000 */
[----:B------:R-:W-:Y:S03]  /*1960*/  HGMMA.64x64x8.F32.TF32 R24, gdesc[UR8], R24, gsb0 ;  /* 0x04e00000081879f0 */ /* 0x000fe60008002818 */
[----:B------:R-:W-:Y:S02]  /*1970*/  WARPGROUP.DEPBAR.LE gsb0, 0x0 ;  /* 0x00008000000079c5 */ /* 0x000fe40000010000 */
[----:B------:R-:W-:Y:S05]  /*1980*/  @!P1 BRA `(.L_x_22) ;  /* 0x0000000400849947 */ /* 0x000fea0003800000 */
[----:B------:R-:W-:Y:S02]  /*1990*/  UIADD3 UR6, UR39, 0x1, URZ ;  /* 0x0000000127067890 */ /* 0x000fe4000fffe03f */
[----:B------:R-:W-:Y:S02]  /*19a0*/  IMAD.U32 R3, RZ, RZ, UR39 ;  /* 0x00000027ff037e24 */ /* 0x000fe4000f8e00ff */
[----:B------:R-:W-:-:S04]  /*19b0*/  UISETP.NE.AND UP0, UPT, UR6, 0x5, UPT ;  /* 0x000000050600788c */ /* 0x000fc8000bf05270 */
[----:B------:R-:W-:Y:S02]  /*19c0*/  USEL UR7, URZ, 0x1, UP0 ;  /* 0x000000013f077887 */ /* 0x000fe40008000000 */
[----:B------:R-:W-:Y:S02]  /*19d0*/  USEL UR6, UR6, URZ, UP0 ;  /* 0x0000003f06067287 */ /* 0x000fe40008000000 */
[----:B------:R-:W-:-:S06]  /*19e0*/  ULOP3.LUT UR7, UR38, UR7, URZ, 0x3c, !UPT ;  /* 0x0000000726077292 */ /* 0x000fcc000f8e3c3f */
[----:B------:R-:W-:-:S07]  /*19f0*/  IMAD.U32 R7, RZ, RZ, UR7 ;  /* 0x00000007ff077e24 */ /* 0x000fce000f8e00ff */
.L_x_29:
[----:B------:R-:W-:Y:S05]  /*1a00*/  @!P0 BRA `(.L_x_23) ;  /* 0x0000000000048947 */ /* 0x000fea0003800000 */
[----:B------:R-:W-:Y:S01]  /*1a10*/  BPT.TRAP 0x1 ;  /* 0x000000040000795c */ /* 0x000fe20000300000 */
.L_x_23:
[----:B------:R-:W3:Y:S01]  /*1a20*/  S2UR UR8, SR_CgaCtaId ;  /* 0x00000000000879c3 */ /* 0x000ee20000008800 */
[----:B------:R-:W-:Y:S01]  /*1a30*/  UMOV UR7, 0x400 ;  /* 0x0000040000077882 */ /* 0x000fe20000000000 */
[----:B01----:R-:W-:Y:S01]  /*1a40*/  IMAD.U32 R5, RZ, RZ, UR6 ;  /* 0x00000006ff057e24 */ /* 0x003fe2000f8e00ff */
[----:B------:R-:W-:Y:S01]  /*1a50*/  SHF.L.U32 R4, R7, 0x1f, RZ ;  /* 0x0000001f07047819 */ /* 0x000fe200000006ff */
[----:B---3--:R-:W-:-:S06]  /*1a60*/  ULEA UR7, UR8, UR7, 0x18 ;  /* 0x0000000708077291 */ /* 0x008fcc000f8ec03f */
[----:B------:R-:W-:-:S04]  /*1a70*/  IMAD.U32 R6, RZ, RZ, UR7 ;  /* 0x00000007ff067e24 */ /* 0x000fc8000f8e00ff */
[----:B------:R-:W-:-:S04]  /*1a80*/  IMAD R5, R5, 0x8, R6 ;  /* 0x0000000805057824 */ /* 0x000fc800078e0206 */
[----:B------:R0:W1:Y:S01]  /*1a90*/  SYNCS.PHASECHK.TRANS64.TRYWAIT P1, [R5+URZ], R4 ;  /* 0x00000004050075a7 */ /* 0x000062000802017f */
[----:B------:R-:W-:Y:S05]  /*1aa0*/  @!P0 BRA `(.L_x_24) ;  /* 0x0000000000048947 */ /* 0x000fea0003800000 */
[----:B------:R-:W-:Y:S01]  /*1ab0*/  BPT.TRAP 0x1 ;  /* 0x000000040000795c */ /* 0x000fe20000300000 */
.L_x_24:
[----:B-1----:R-:W-:Y:S05]  /*1ac0*/  @P1 BRA `(.L_x_25) ;  /* 0x0000000000081947 */ /* 0x002fea0003800000 */
[----:B------:R-:W1:Y:S02]  /*1ad0*/  SYNCS.PHASECHK.TRANS64.TRYWAIT P1, [R5+URZ], R4 ;  /* 0x00000004050075a7 */ /* 0x000e64000802017f */
[----:B-1----:R-:W-:Y:S05]  /*1ae0*/  @!P1 BRA `(.L_x_26) ;  /* 0x0000006400049947 */ /* 0x002fea0003800000 */
.L_x_25:
[----:B------:R-:W-:Y:S01]  /*1af0*/  ULEA UR7, UR6, UR5, 0x9 ;  /* 0x0000000506077291 */ /* 0x000fe2000f8e483f */
[----:B------:R-:W-:Y:S01]  /*1b00*/  WARPGROUP.ARRIVE ;  /* 0x00000000000079c5 */ /* 0x000fe20000000000 */
[----:B------:R-:W-:Y:S01]  /*1b10*/  ULEA UR12, UR6, UR4, 0xb ;  /* 0x00000004060c7291 */ /* 0x000fe2000f8e583f */
[----:B------:R-:W-:Y:S01]  /*1b20*/  UMOV UR11, 0x40000040 ;  /* 0x40000040000b7882 */ /* 0x000fe20000000000 */
[----:B------:R-:W-:Y:S02]  /*1b30*/  UMOV UR9, 0x40000040 ;  /* 0x4000004000097882 */ /* 0x000fe40000000000 */
[----:B------:R-:W-:Y:S01]  /*1b40*/  UIADD3 UR13, UR12, 0x400, URZ ;  /* 0x000004000c0d7890 */ /* 0x000fe2000fffe03f */
[----:B------:R-:W-:Y:S02]  /*1b50*/  UMOV UR10, UR7 ;  /* 0x00000007000a7c82 */ /* 0x000fe40008000000 */
[----:B------:R-:W-:Y:S02]  /*1b60*/  UMOV UR8, UR12 ;  /* 0x0000000c00087c82 */ /* 0x000fe40008000000 */
[----:B------:R-:W-:Y:S01]  /*1b70*/  HGMMA.64x64x8.F32.TF32 R56, gdesc[UR8], R56, gsb0 ;  /* 0x04e00000083879f0 */ /* 0x000fe20008002838 */
[----:B------:R-:W-:Y:S01]  /*1b80*/  UMOV UR9, 0x40000040 ;  /* 0x4000004000097882 */ /* 0x000fe20000000000 */
[----:B------:R-:W-:Y:S01]  /*1b90*/  UMOV UR8, UR13 ;  /* 0x0000000d00087c82 */ /* 0x000fe20008000000 */
[----:B------:R-:W-:Y:S01]  /*1ba0*/  UIADD3 UR13, UR12, 0x402, URZ ;  /* 0x000004020c0d7890 */ /* 0x000fe2000fffe03f */
[----:B------:R-:W-:-:S02]  /*1bb0*/  WARPGROUP.DEPBAR.LE gsb0, 0x0 ;  /* 0x00008000000079c5 */ /* 0x000fc40000010000 */
        /* <DEDUP_REMOVED lines=42> */
[----:B------:R-:W-:Y:S01]  /*1e60*/  BPT.TRAP 0x1 ;  /* 0x000000040000795c */ /* 0x000fe20000300000 */
.L_x_27:
[----:B------:R-:W-:-:S13]  /*1e70*/  ISETP.NE.AND P1, PT, R23, RZ, PT ;  /* 0x000000ff1700720c */ /* 0x000fda0003f25270 */
[----:B01----:R-:W-:-:S04]  /*1e80*/  @P1 IMAD R4, R3, 0x8, R6 ;  /* 0x0000000803041824 */ /* 0x003fc800078e0206 */
[----:B------:R-:W-:-:S05]  /*1e90*/  @P1 VIADD R5, R4, 0x28 ;  /* 0x0000002804051836 */ /* 0x000fca0000000000 */
[----:B------:R-:W-:-:S04]  /*1ea0*/  @P1 PRMT R5, R22, 0x654, R5 ;  /* 0x0000065416051816 */ /* 0x000fc80000000005 */
[----:B------:R0:W-:Y:S01]  /*1eb0*/  @P1 SYNCS.ARRIVE.TRANS64.RED.A1T0 RZ, [R5+URZ], RZ ;  /* 0x000000ff05ff19a7 */ /* 0x0001e2000810043f */
[----:B------:R-:W-:-:S13]  /*1ec0*/  ISETP.GT.U32.AND P1, PT, R19, 0x1, PT ;  /* 0x000000011300780c */ /* 0x000fda0003f24070 */
[----:B0-----:R-:W-:Y:S05]  /*1ed0*/  @P1 BRA `(.L_x_28) ;  /* 0x0000000000041947 */ /* 0x001fea0003800000 */
[----:B------:R-:W-:Y:S01]  /*1ee0*/  BPT.TRAP 0x1 ;  /* 0x000000040000795c */ /* 0x000fe20000300000 */
.L_x_28:
[----:B------:R-:W-:Y:S01]  /*1ef0*/  UIADD3 UR6, UR6, 0x1, URZ ;  /* 0x0000000106067890 */ /* 0x000fe2000fffe03f */
[C---:B------:R-:W-:Y:S01]  /*1f00*/  ISETP.GT.AND P2, PT, R0.reuse, 0x1, PT ;  /* 0x000000010000780c */ /* 0x040fe20003f44270 */
[----:B------:R-:W-:Y:S02]  /*1f10*/  VIADD R3, R3, 0x1 ;  /* 0x0000000103037836 */ /* 0x000fe40000000000 */
[----:B------:R-:W-:Y:S01]  /*1f20*/  UISETP.NE.AND UP0, UPT, UR6, 0x5, UPT ;  /* 0x000000050600788c */ /* 0x000fe2000bf05270 */
[----:B------:R-:W-:Y:S02]  /*1f30*/  VIADD R0, R0, 0xffffffff ;  /* 0xffffffff00007836 */ /* 0x000fe40000000000 */
[C---:B------:R-:W-:Y:S01]  /*1f40*/  ISETP.NE.AND P1, PT, R3.reuse, 0x5, PT ;  /* 0x000000050300780c */ /* 0x040fe20003f25270 */
[----:B------:R-:W-:Y:S02]  /*1f50*/  USEL UR7, URZ, 0x1, UP0 ;  /* 0x000000013f077887 */ /* 0x000fe40008000000 */
[----:B------:R-:W-:Y:S01]  /*1f60*/  USEL UR6, UR6, URZ, UP0 ;  /* 0x0000003f06067287 */ /* 0x000fe20008000000 */
[----:B------:R-:W-:-:S03]  /*1f70*/  SEL R3, R3, RZ, P1 ;  /* 0x000000ff03037207 */ /* 0x000fc60000800000 */
[----:B------:R-:W-:Y:S01]  /*1f80*/  LOP3.LUT R7, R7, UR7, RZ, 0x3c, !PT ;  /* 0x0000000707077c12 */ /* 0x000fe2000f8e3cff */
[----:B------:R-:W-:Y:S07]  /*1f90*/  @P2 BRA `(.L_x_29) ;  /* 0xfffffff800982947 */ /* 0x000fee000383ffff */
.L_x_22:
[----:B------:R-:W3:Y:S02]  /*1fa0*/  LDC R0, c[0x0][0x28c] ;  /* 0x0000a300ff007b82 */ /* 0x000ee40000000800 */
[----:B---3--:R-:W-:-:S13]  /*1fb0*/  ISETP.GE.AND P1, PT, R0, 0x1, PT ;  /* 0x000000010000780c */ /* 0x008fda0003f26270 */
[----:B------:R-:W-:Y:S05]  /*1fc0*/  @!P1 BRA `(.L_x_30) ;  /* 0x0000000000509947 */ /* 0x000fea0003800000 */
[----:B------:R-:W-:Y:S05]  /*1fd0*/  @!P0 BRA `(.L_x_31) ;  /* 0x0000000000048947 */ /* 0x000fea0003800000 */
[----:B------:R-:W-:Y:S01]  /*1fe0*/  BPT.TRAP 0x1 ;  /* 0x000000040000795c */ /* 0x000fe20000300000 */
.L_x_31:
[----:B------:R-:W-:Y:S01]  /*1ff0*/  ISETP.NE.AND P0, PT, R23, RZ, PT ;  /* 0x000000ff1700720c */ /* 0x000fe20003f05270 */
[----:B------:R-:W-:Y:S01]  /*2000*/  BSSY B0, `(.L_x_32) ;  /* 0x000000e000007945 */ /* 0x000fe20003800000 */
[----:B------:R-:W-:-:S11]  /*2010*/  ISETP.GT.U32.AND P1, PT, R19, 0x1, PT ;  /* 0x000000011300780c */ /* 0x000fd60003f24070 */
[----:B------:R-:W-:Y:S05]  /*2020*/  @!P0 BRA `(.L_x_33) ;  /* 0x00000000002c8947 */ /* 0x000fea0003800000 */
[----:B------:R-:W-:-:S04]  /*2030*/  UISETP.LT.AND UP0, UPT, UR40, 0x1, UPT ;  /* 0x000000012800788c */ /* 0x000fc8000bf01270 */
[----:B------:R-:W-:-:S04]  /*2040*/  USEL UR6, UR40, 0x1, UP0 ;  /* 0x0000000128067887 */ /* 0x000fc80008000000 */
[----:B------:R-:W-:-:S04]  /*2050*/  UIADD3 UR6, UR39, UR40, -UR6 ;  /* 0x0000002827067290 */ /* 0x000fc8000fffe806 */
[----:B------:R-:W-:-:S04]  /*2060*/  UIMAD.WIDE.U32 UR4, UR6, -0x33333333, URZ ;  /* 0xcccccccd060478a5 */ /* 0x000fc8000f8e003f */
[----:B------:R-:W-:-:S04]  /*2070*/  USHF.R.U32.HI UR4, URZ, 0x2, UR5 ;  /* 0x000000023f047899 */ /* 0x000fc80008011605 */
[----:B------:R-:W-:-:S06]  /*2080*/  UIMAD UR6, UR4, -0x5, UR6 ;  /* 0xfffffffb040678a4 */ /* 0x000fcc000f8e0206 */
[----:B------:R-:W-:-:S04]  /*2090*/  IMAD.U32 R3, RZ, RZ, UR6 ;  /* 0x00000006ff037e24 */ /* 0x000fc8000f8e00ff */
[----:B------:R-:W-:-:S05]  /*20a0*/  IMAD R0, R3, 0x8, R6 ;  /* 0x0000000803007824 */ /* 0x000fca00078e0206 */
[----:B------:R-:W-:-:S04]  /*20b0*/  IADD3 R3, R0, 0x28, RZ ;  /* 0x0000002800037810 */ /* 0x000fc80007ffe0ff */
[----:B------:R-:W-:-:S04]  /*20c0*/  PRMT R3, R22, 0x654, R3 ;  /* 0x0000065416037816 */ /* 0x000fc80000000003 */
[----:B------:R3:W-:Y:S03]  /*20d0*/  SYNCS.ARRIVE.TRANS64.RED.A1T0 RZ, [R3+URZ], RZ ;  /* 0x000000ff03ff79a7 */ /* 0x0007e6000810043f */
.L_x_33:
[----:B------:R-:W-:Y:S05]  /*20e0*/  BSYNC B0 ;  /* 0x0000000000007941 */ /* 0x000fea0003800000 */
.L_x_32:
[----:B------:R-:W-:Y:S05]  /*20f0*/  @P1 BRA `(.L_x_30) ;  /* 0x0000000000041947 */ /* 0x000fea0003800000 */
[----:B------:R-:W-:Y:S01]  /*2100*/  BPT.TRAP 0x1 ;  /* 0x000000040000795c */ /* 0x000fe20000300000 */
.L_x_30:
[----:B------:R-:W4:Y:S01]  /*2110*/  LDC R6, c[0x0][0x288] ;  /* 0x0000a200ff067b82 */ /* 0x000f220000000800 */
[--C-:B------:R-:W-:Y:S01]  /*2120*/  SHF.R.U32.HI R0, RZ, 0x2, R18.reuse ;  /* 0x00000002ff007819 */ /* 0x100fe20000011612 */
[----:B------:R-:W-:Y:S01]  /*2130*/  IMAD.SHL.U32 R9, R92, 0x40, RZ ;  /* 0x000000405c097824 */ /* 0x000fe200078e00ff */
[----:B01----:R-:W-:Y:S01]  /*2140*/  SHF.R.U32.HI R5, RZ, 0x7, R18 ;  /* 0x00000007ff057819 */ /* 0x003fe20000011612 */
[----:B------:R-:W-:Y:S01]  /*2150*/  UIADD3 UR39, UR40, UR39, URZ ;  /* 0x0000002728277290 */ /* 0x000fe2000fffe03f */
[----:B---3--:R-:W-:Y:S01]  /*2160*/  LOP3.LUT R3, R0, 0x7, RZ, 0xc0, !PT ;  /* 0x0000000700037812 */ /* 0x008fe200078ec0ff */
[C---:B------:R-:W-:Y:S01]  /*2170*/  IMAD.SHL.U32 R92, R18.reuse, 0x2, RZ ;  /* 0x00000002125c7824 */ /* 0x040fe200078e00ff */
[----:B------:R-:W-:Y:S01]  /*2180*/  LOP3.LUT R0, R5, 0x1, RZ, 0xc0, !PT ;  /* 0x0000000105007812 */ /* 0x000fe200078ec0ff */
[----:B------:R-:W-:Y:S01]  /*2190*/  UISETP.GT.U32.AND UP0, UPT, UR39, 0x4, UPT ;  /* 0x000000042700788c */ /* 0x000fe2000bf04070 */
[C---:B------:R-:W-:Y:S01]  /*21a0*/  LOP3.LUT R4, R18.reuse, 0x60, RZ, 0xc0, !PT ;  /* 0x0000006012047812 */ /* 0x040fe200078ec0ff */
[----:B------:R-:W-:Y:S01]  /*21b0*/  ULDC UR7, c[0x0][0x284] ;  /* 0x0000a10000077ab9 */ /* 0x000fe20000000800 */
[----:B------:R-:W-:Y:S01]  /*21c0*/  LOP3.LUT R5, R18, 0x3, RZ, 0xc0, !PT ;  /* 0x0000000312057812 */ /* 0x000fe200078ec0ff */
[----:B------:R-:W-:Y:S01]  /*21d0*/  IMAD.SHL.U32 R8, R0, 0x40, RZ ;  /* 0x0000004000087824 */ /* 0x000fe200078e00ff */
[----:B------:R-:W-:Y:S01]  /*21e0*/  SHF.R.U32.HI R4, RZ, 0x1, R4 ;  /* 0x00000001ff047819 */ /* 0x000fe20000011604 */
[----:B------:R-:W-:Y:S01]  /*21f0*/  UISETP.LT.U32.AND UP0, UPT, UR40, 0x5, UP0 ;  /* 0x000000052800788c */ /* 0x000fe20008701070 */
[----:B------:R-:W-:Y:S01]  /*2200*/  SHF.R.S32.HI R15, RZ, 0x1f, R89 ;  /* 0x0000001fff0f7819 */ /* 0x000fe20000011459 */
[----:B------:R-:W-:Y:S01]  /*2210*/  UISETP.GE.U32.AND UP1, UPT, UR40, 0x5, UPT ;  /* 0x000000052800788c */ /* 0x000fe2000bf26070 */
[--C-:B------:R-:W-:Y:S01]  /*2220*/  IADD3 R7, RZ, -R4, -R3.reuse ;  /* 0x80000004ff077210 */ /* 0x100fe20007ffe803 */
[----:B------:R-:W-:Y:S01]  /*2230*/  ULDC.64 UR8, c[0x0][0x5d0] ;  /* 0x0001740000087ab9 */ /* 0x000fe20000000a00 */
[----:B------:R-:W-:Y:S01]  /*2240*/  LOP3.LUT R3, R8, 0x40, R3, 0xe2, !PT ;  /* 0x0000004008037812 */ /* 0x000fe200078ee203 */
[----:B------:R-:W-:Y:S01]  /*2250*/  UIMAD.WIDE.U32 UR4, UR39, -0x33333333, URZ ;  /* 0xcccccccd270478a5 */ /* 0x000fe2000f8e003f */
[C---:B------:R-:W-:Y:S01]  /*2260*/  LOP3.LUT R92, R9.reuse, 0x6, R92, 0xf8, !PT ;  /* 0x00000006095c7812 */ /* 0x040fe200078ef85c */
[----:B------:R-:W-:Y:S01]  /*2270*/  USEL UR6, URZ, 0x1, !UP0 ;  /* 0x000000013f067887 */ /* 0x000fe2000c000000 */
[C---:B------:R-:W-:Y:S01]  /*2280*/  IMAD.WIDE R12, R94.reuse, 0x100, RZ ;  /* 0x000001005e0c7825 */ /* 0x040fe200078e02ff */
[----:B----4-:R-:W-:Y:S01]  /*2290*/  ISETP.GE.AND P0, PT, R9, R6, PT ;  /* 0x000000060900720c */ /* 0x010fe20003f06270 */
[----:B------:R-:W-:Y:S01]  /*22a0*/  USHF.R.U32.HI UR4, URZ, 0x2, UR5 ;  /* 0x000000023f047899 */ /* 0x000fe20008011605 */
[----:B------:R-:W-:Y:S01]  /*22b0*/  SHF.R.S32.HI R93, RZ, 0x1f, R92 ;  /* 0x0000001fff5d7819 */ /* 0x000fe2000001145c */
[----:B------:R-:W-:Y:S01]  /*22c0*/  IMAD R8, R5, -0x2, R6 ;  /* 0xfffffffe05087824 */ /* 0x000fe200078e0206 */
[----:B------:R-:W-:Y:S01]  /*22d0*/  ULOP3.LUT UR38, UR38, UR6, URZ, 0x3c, !UPT ;  /* 0x0000000626267292 */ /* 0x000fe2000f8e3c3f */
[----:B------:R-:W-:Y:S01]  /*22e0*/  IMAD.SHL.U32 R5, R94, 0x100, RZ ;  /* 0x000001005e057824 */ /* 0x000fe200078e00ff */
[----:B------:R-:W-:Y:S01]  /*22f0*/  LOP3.LUT R115, R12, R3, R4, 0xfe, !PT ;  /* 0x000000030c737212 */ /* 0x000fe200078efe04 */
[----:B------:R-:W-:Y:S01]  /*2300*/  IMAD R6, R15, UR8, RZ ;  /* 0x000000080f067c24 */ /* 0x000fe2000f8e02ff */
[----:B------:R-:W-:Y:S01]  /*2310*/  UIMAD UR39, UR4, -0x5, UR39 ;  /* 0xfffffffb042778a4 */ /* 0x000fe2000f8e0227 */
[----:B------:R-:W-:Y:S01]  /*2320*/  IMAD R0, R0, -0x40, R7 ;  /* 0xffffffc000007824 */ /* 0x000fe200078e0207 */
[----:B------:R-:W-:Y:S01]  /*2330*/  ISETP.GE.OR P0, PT, R5, UR7, P0 ;  /* 0x0000000705007c0c */ /* 0x000fe20008706670 */
[C---:B------:R-:W-:Y:S01]  /*2340*/  IMAD R11, R89.reuse, UR9, R6 ;  /* 0x00000009590b7c24 */ /* 0x040fe2000f8e0206 */
[----:B------:R-:W-:Y:S01]  /*2350*/  @UP1 ULOP3.LUT UR38, UR38, 0x1, UR4, 0x78, !UPT ;  /* 0x0000000126261892 */ /* 0x000fe2000f8e7804 */
[----:B------:R-:W-:Y:S01]  /*2360*/  IMAD.WIDE.U32 R6, R89, UR8, R92 ;  /* 0x0000000859067c25 */ /* 0x000fe2000f8e005c */
[----:B------:R-:W-:-:S03]  /*2370*/  IADD3 R3, -R5, UR7, R0 ;  /* 0x0000000705037c10 */ /* 0x000fc6000fffe100 */
[----:B------:R-:W-:Y:S02]  /*2380*/  IMAD.IADD R7, R7, 0x1, R11 ;  /* 0x0000000107077824 */ /* 0x000fe400078e020b */
[----:B------:R-:W-:Y:S02]  /*2390*/  IMAD.IADD R4, R8, 0x1, -R9 ;  /* 0x0000000108047824 */ /* 0x000fe400078e0a09 */
[----:B------:R-:W-:Y:S02]  /*23a0*/  IMAD.MOV.U32 R0, RZ, RZ, -0x1 ;  /* 0xffffffffff007424 */ /* 0x000fe400078e00ff */
[----:B------:R-:W-:Y:S05]  /*23b0*/  @P0 BRA `(.L_x_34) ;  /* 0x0000003c00340947 */ /* 0x000fea0003800000 */
[----:B------:R-:W0:Y:S01]  /*23c0*/  LDC.64 R112, c[0x0][0x5c8] ;  /* 0x00017200ff707b82 */ /* 0x000e220000000a00 */
[----:B-----5:R-:W-:Y:S01]  /*23d0*/  FSETP.NEU.AND P1, PT, R90, RZ, PT ;  /* 0x000000ff5a00720b */ /* 0x020fe20003f2d000 */
[----:B------:R-:W-:Y:S01]  /*23e0*/  BSSY B0, `(.L_x_34) ;  /* 0x00003ca000007945 */ /* 0x000fe20003800000 */
[----:B------:R-:W-:-:S04]  /*23f0*/  ISETP.GT.AND P6, PT, R4, RZ, PT ;  /* 0x000000ff0400720c */ /* 0x000fc80003fc4270 */
[----:B------:R-:W-:Y:S01]  /*2400*/  ISETP.GT.AND P0, PT, R3, RZ, P6 ;  /* 0x000000ff0300720c */ /* 0x000fe20003704270 */
[-C--:B0-----:R-:W-:Y:S02]  /*2410*/  IMAD R8, R13, R112.reuse, RZ ;  /* 0x000000700d087224 */ /* 0x081fe400078e02ff */
[----:B------:R-:W-:-:S04]  /*2420*/  IMAD.WIDE.U32 R10, R115, R112, R6 ;  /* 0x00000070730a7225 */ /* 0x000fc800078e0006 */
[----:B------:R-:W-:-:S04]  /*2430*/  IMAD R5, R115, R113, R8 ;  /* 0x0000007173057224 */ /* 0x000fc800078e0208 */
[----:B--2---:R-:W-:Y:S01]  /*2440*/  IMAD.IADD R91, R11, 0x1, R5 ;  /* 0x000000010b5b7824 */ /* 0x004fe200078e0205 */
[----:B------:R-:W-:Y:S06]  /*2450*/  @!P1 BRA `(.L_x_35) ;  /* 0x0000002800949947 */ /* 0x000fec0003800000 */
[----:B------:R-:W0:Y:S01]  /*2460*/  LDC.64 R96, c[0x0][0x5b8] ;  /* 0x00016e00ff607b82 */ /* 0x000e220000000a00 */
[----:B------:R-:W-:-:S07]  /*2470*/  ULDC.64 UR4, c[0x0][0x5c0] ;  /* 0x0001700000047ab9 */ /* 0x000fce0000000a00 */
[----:B------:R-:W1:Y:S08]  /*2480*/  LDC.64 R102, c[0x0][0x5b0] ;  /* 0x00016c00ff667b82 */ /* 0x000e700000000a00 */
[----:B------:R-:W2:Y:S01]  /*2490*/  LDC.64 R94, c[0x0][0x5a8] ;  /* 0x00016a00ff5e7b82 */ /* 0x000ea20000000a00 */
[-C--:B0-----:R-:W-:Y:S02]  /*24a0*/  IMAD R6, R15, R96.reuse, RZ ;  /* 0x000000600f067224 */ /* 0x081fe400078e02ff */
[----:B------:R-:W-:-:S04]  /*24b0*/  IMAD.WIDE.U32 R100, R89, R96, R92 ;  /* 0x0000006059647225 */ /* 0x000fc800078e005c */
[----:B------:R-:W-:Y:S02]  /*24c0*/  IMAD R111, R89, R97, R6 ;  /* 0x00000061596f7224 */ /* 0x000fe400078e0206 */
[-C--:B-1----:R-:W-:Y:S02]  /*24d0*/  IMAD R6, R13, R102.reuse, RZ ;  /* 0x000000660d067224 */ /* 0x082fe400078e02ff */
[----:B------:R-:W-:Y:S02]  /*24e0*/  IMAD.IADD R99, R101, 0x1, R111 ;  /* 0x0000000165637824 */ /* 0x000fe400078e026f */
[----:B------:R-:W-:Y:S02]  /*24f0*/  IMAD.MOV.U32 R98, RZ, RZ, R100 ;  /* 0x000000ffff627224 */ /* 0x000fe400078e0064 */
[C---:B------:R-:W-:Y:S02]  /*2500*/  IMAD R21, R115.reuse, R103, R6 ;  /* 0x0000006773157224 */ /* 0x040fe400078e0206 */
[----:B------:R-:W-:-:S04]  /*2510*/  IMAD.WIDE.U32 R6, R115, R102, R98 ;  /* 0x0000006673067225 */ /* 0x000fc800078e0062 */
[----:B------:R-:W-:Y:S01]  /*2520*/  IMAD.IADD R5, R7, 0x1, R21 ;  /* 0x0000000107057824 */ /* 0x000fe200078e0215 */
[----:B--2---:R-:W-:-:S04]  /*2530*/  LEA R8, P1, R6, R94, 0x2 ;  /* 0x0000005e06087211 */ /* 0x004fc800078210ff */
[----:B------:R-:W-:-:S05]  /*2540*/  LEA.HI.X R9, R6, R95, R5, 0x2, P1 ;  /* 0x0000005f06097211 */ /* 0x000fca00008f1405 */
[----:B------:R0:W2:Y:S01]  /*2550*/  @P0 LDG.E.LTC128B R5, desc[UR36][R8.64] ;  /* 0x0000002408050981 */ /* 0x0000a2000c1e1920 */
[----:B------:R-:W-:Y:S01]  /*2560*/  IMAD.WIDE.U32 R6, R115, R102, R92 ;  /* 0x0000006673067225 */ /* 0x000fe200078e005c */
[----:B------:R-:W-:Y:S01]  /*2570*/  ISETP.GT.AND P5, PT, R4, 0x1, PT ;  /* 0x000000010400780c */ /* 0x000fe20003fa4270 */
[----:B------:R-:W-:Y:S01]  /*2580*/  BSSY B1, `(.L_x_36) ;  /* 0x0000017000017945 */ /* 0x000fe20003800000 */
[----:B------:R-:W-:Y:S01]  /*2590*/  LEA R14, P1, R10, UR4, 0x2 ;  /* 0x000000040a0e7c11 */ /* 0x000fe2000f8210ff */
[C---:B------:R-:W-:Y:S01]  /*25a0*/  IMAD.SHL.U32 R104, R102.reuse, 0x8, RZ ;  /* 0x0000000866687824 */ /* 0x040fe200078e00ff */
[----:B------:R-:W-:Y:S02]  /*25b0*/  IADD3 R7, R21, R7, RZ ;  /* 0x0000000715077210 */ /* 0x000fe40007ffe0ff */
[----:B------:R-:W-:Y:S02]  /*25c0*/  SHF.L.U64.HI R105, R102, 0x3, R103 ;  /* 0x0000000366697819 */ /* 0x000fe40000010267 */
[----:B------:R-:W-:Y:S01]  /*25d0*/  ISETP.GT.AND P3, PT, R3, RZ, P5 ;  /* 0x000000ff0300720c */ /* 0x000fe20002f64270 */
[----:B------:R-:W-:Y:S01]  /*25e0*/  IMAD.WIDE.U32 R6, R89, R96, R6 ;  /* 0x0000006059067225 */ /* 0x000fe200078e0006 */
[----:B------:R-:W-:-:S02]  /*25f0*/  LEA.HI.X R15, R10, UR5, R91, 0x2, P1 ;  /* 0x000000050a0f7c11 */ /* 0x000fc400088f145b */
[----:B------:R-:W-:Y:S01]  /*2600*/  P2R R107, PR, RZ, 0x20 ;  /* 0x00000020ff6b7803 */ /* 0x000fe20000000000 */
[----:B------:R-:W-:Y:S01]  /*2610*/  IMAD.IADD R20, R111, 0x1, R7 ;  /* 0x000000016f147824 */ /* 0x000fe200078e0207 */
[----:B0-----:R-:W-:Y:S01]  /*2620*/  LEA R8, P1, R6, R94, 0x2 ;  /* 0x0000005e06087211 */ /* 0x001fe200078210ff */
[----:B------:R-:W-:-:S03]  /*2630*/  IMAD.WIDE.U32 R10, R115, R102, R104 ;  /* 0x00000066730a7225 */ /* 0x000fc600078e0068 */
[----:B------:R-:W-:Y:S01]  /*2640*/  LEA.HI.X R9, R6, R95, R20, 0x2, P1 ;  /* 0x0000005f06097211 */ /* 0x000fe200008f1414 */
[----:B------:R-:W-:Y:S02]  /*2650*/  IMAD.IADD R21, R21, 0x1, R11 ;  /* 0x0000000115157824 */ /* 0x000fe400078e020b */
[----:B--2---:R-:W-:-:S04]  /*2660*/  FMUL R7, R5, R90 ;  /* 0x0000005a05077220 */ /* 0x004fc80000400000 */
[----:B------:R-:W-:Y:S01]  /*2670*/  FFMA R91, R56, R88, R7 ;  /* 0x00000058385b7223 */ /* 0x000fe20000000007 */
[----:B------:R-:W-:-:S04]  /*2680*/  IADD3 R7, P1, R100, R10, RZ ;  /* 0x0000000a64077210 */ /* 0x000fc80007f3e0ff */
[----:B------:R0:W-:Y:S01]  /*2690*/  @P0 STG.E desc[UR36][R14.64], R91 ;  /* 0x0000005b0e000986 */ /* 0x0001e2000c101924 */
[----:B------:R-:W-:Y:S01]  /*26a0*/  ISETP.GT.AND P0, PT, R3, 0x8, P6 ;  /* 0x000000080300780c */ /* 0x000fe20003704270 */
[----:B------:R-:W-:Y:S01]  /*26b0*/  IMAD.X R56, R21, 0x1, R99, P1 ;  /* 0x0000000115387824 */ /* 0x000fe200008e0663 */
[----:B------:R-:W-:Y:S01]  /*26c0*/  LEA R6, P2, R7, R94, 0x2 ;  /* 0x0000005e07067211 */ /* 0x000fe200078410ff */
[----:B------:R-:W-:-:S12]  /*26d0*/  @!P3 BRA `(.L_x_37) ;  /* 0x000000000004b947 */ /* 0x000fd80003800000 */
[----:B------:R1:W5:Y:S02]  /*26e0*/  LDG.E.LTC128B R5, desc[UR36][R8.64+0x4] ;  /* 0x0000042408057981 */ /* 0x000364000c1e1920 */
.L_x_37:
[----:B------:R-:W-:Y:S05]  /*26f0*/  BSYNC B1 ;  /* 0x0000000000017941 */ /* 0x000fea0003800000 */
.L_x_36:
[----:B-----5:R-:W-:Y:S01]  /*2700*/  FMUL R20, R5, R90 ;  /* 0x0000005a05147220 */ /* 0x020fe20000400000 */
[----:B------:R-:W-:Y:S01]  /*2710*/  IMAD.MOV.U32 R97, RZ, RZ, R5 ;  /* 0x000000ffff617224 */ /* 0x000fe200078e0005 */
[----:B------:R-:W-:Y:S02]  /*2720*/  LEA.HI.X R7, R7, R95, R56, 0x2, P2 ;  /* 0x0000005f07077211 */ /* 0x000fe400010f1438 */
[----:B------:R-:W-:-:S05]  /*2730*/  FFMA R117, R57, R88, R20 ;  /* 0x0000005839757223 */ /* 0x000fca0000000014 */
[----:B------:R2:W-:Y:S04]  /*2740*/  @P3 STG.E desc[UR36][R14.64+0x4], R117 ;  /* 0x000004750e003986 */ /* 0x0005e8000c101924 */
[----:B------:R-:W3:Y:S01]  /*2750*/  @P0 LDG.E.LTC128B R97, desc[UR36][R6.64] ;  /* 0x0000002406610981 */ /* 0x000ee2000c1e1920 */
[----:B------:R-:W-:Y:S01]  /*2760*/  IADD3 R56, P1, R92, R10, RZ ;  /* 0x0000000a5c387210 */ /* 0x000fe20007f3e0ff */
[C---:B0-----:R-:W-:Y:S01]  /*2770*/  IMAD.SHL.U32 R91, R112.reuse, 0x20, RZ ;  /* 0x00000020705b7824 */ /* 0x041fe200078e00ff */
[----:B------:R-:W-:Y:S01]  /*2780*/  SHF.L.U64.HI R109, R112, 0x5, R113 ;  /* 0x00000005706d7819 */ /* 0x000fe20000010271 */
[----:B------:R-:W-:Y:S01]  /*2790*/  BSSY B1, `(.L_x_38) ;  /* 0x0000013000017945 */ /* 0x000fe20003800000 */
[----:B------:R-:W-:Y:S01]  /*27a0*/  ISETP.GT.AND P4, PT, R4, 0x8, PT ;  /* 0x000000080400780c */ /* 0x000fe20003f84270 */
[----:B------:R-:W-:Y:S01]  /*27b0*/  IMAD.X R57, R93, 0x1, R21, P1 ;  /* 0x000000015d397824 */ /* 0x000fe200008e0615 */
[----:B------:R-:W-:-:S02]  /*27c0*/  IADD3 R20, P1, R91, R14, RZ ;  /* 0x0000000e5b147210 */ /* 0x000fc40007f3e0ff */
[----:B------:R-:W-:Y:S01]  /*27d0*/  P2R R108, PR, RZ, 0x10 ;  /* 0x00000010ff6c7803 */ /* 0x000fe20000000000 */
[----:B------:R-:W-:-:S04]  /*27e0*/  IMAD.WIDE.U32 R56, R89, R96, R56 ;  /* 0x0000006059387225 */ /* 0x000fc800078e0038 */
[----:B------:R-:W-:Y:S01]  /*27f0*/  IMAD.X R21, R109, 0x1, R15, P1 ;  /* 0x000000016d157824 */ /* 0x000fe200008e060f */
[----:B------:R-:W-:Y:S01]  /*2800*/  ISETP.GT.AND P1, PT, R3, 0x8, P5 ;  /* 0x000000080300780c */ /* 0x000fe20002f24270 */
[----:B------:R-:W-:Y:S01]  /*2810*/  IMAD.IADD R11, R111, 0x1, R57 ;  /* 0x000000016f0b7824 */ /* 0x000fe200078e0239 */
[----:B------:R-:W-:-:S04]  /*2820*/  LEA R10, P2, R56, R94, 0x2 ;  /* 0x0000005e380a7211 */ /* 0x000fc800078410ff */
[----:B------:R-:W-:Y:S01]  /*2830*/  LEA.HI.X R11, R56, R95, R11, 0x2, P2 ;  /* 0x0000005f380b7211 */ /* 0x000fe200010f140b */
[----:B---3--:R-:W-:-:S04]  /*2840*/  FMUL R5, R97, R90 ;  /* 0x0000005a61057220 */ /* 0x008fc80000400000 */
[----:B------:R-:W-:Y:S01]  /*2850*/  FFMA R57, R58, R88, R5 ;  /* 0x000000583a397223 */ /* 0x000fe20000000005 */
[----:B------:R-:W-:-:S04]  /*2860*/  IMAD.SHL.U32 R5, R112, 0x200, RZ ;  /* 0x0000020070057824 */ /* 0x000fc800078e00ff */
[----:B------:R2:W-:Y:S01]  /*2870*/  @P0 STG.E desc[UR36][R20.64], R57 ;  /* 0x0000003914000986 */ /* 0x0005e2000c101924 */
[----:B------:R-:W-:Y:S02]  /*2880*/  IADD3 R6, P0, P2, R5, R14, R91 ;  /* 0x0000000e05067210 */ /* 0x000fe40007a1e05b */
[----:B------:R-:W-:Y:S01]  /*2890*/  SHF.L.U64.HI R91, R112, 0x9, R113 ;  /* 0x00000009705b7819 */ /* 0x000fe20000010271 */
[----:B------:R-:W-:Y:S10]  /*28a0*/  @!P1 BRA `(.L_x_39) ;  /* 0x0000000000049947 */ /* 0x000ff40003800000 */
[----:B------:R0:W5:Y:S02]  /*28b0*/  LDG.E.LTC128B R97, desc[UR36][R10.64+0x4] ;  /* 0x000004240a617981 */ /* 0x000164000c1e1920 */
.L_x_39:
[----:B------:R-:W-:Y:S05]  /*28c0*/  BSYNC B1 ;  /* 0x0000000000017941 */ /* 0x000fea0003800000 */
.L_x_38:
[----:B-----5:R-:W-:Y:S01]  /*28d0*/  FMUL R56, R97, R90 ;  /* 0x0000005a61387220 */ /* 0x020fe20000400000 */
[----:B------:R-:W-:Y:S01]  /*28e0*/  IADD3.X R7, R91, R15, R109, P0, P2 ;  /* 0x0000000f5b077210 */ /* 0x000fe200007e446d */
[----:B------:R-:W-:Y:S01]  /*28f0*/  BSSY B1, `(.L_x_40) ;  /* 0x0000008000017945 */ /* 0x000fe20003800000 */
[----:B------:R-:W-:Y:S01]  /*2900*/  ISETP.GT.AND P0, PT, R3, RZ, P4 ;  /* 0x000000ff0300720c */ /* 0x000fe20002704270 */
[----:B------:R-:W-:Y:S01]  /*2910*/  FFMA R59, R59, R88, R56 ;  /* 0x000000583b3b7223 */ /* 0x000fe20000000038 */
[----:B------:R-:W-:-:S04]  /*2920*/  ISETP.GT.AND P3, PT, R4, 0x9, PT ;  /* 0x000000090400780c */ /* 0x000fc80003f64270 */
[----:B------:R3:W-:Y:S01]  /*2930*/  @P1 STG.E desc[UR36][R20.64+0x4], R59 ;  /* 0x0000043b14001986 */ /* 0x0007e2000c101924 */
[----:B------:R-:W-:-:S06]  /*2940*/  P2R R109, PR, RZ, 0x8 ;  /* 0x00000008ff6d7803 */ /* 0x000fcc0000000000 */
[----:B------:R-:W-:Y:S05]  /*2950*/  @!P0 BRA `(.L_x_41) ;  /* 0x0000000000048947 */ /* 0x000fea0003800000 */
[----:B------:R4:W5:Y:S02]  /*2960*/  LDG.E.LTC128B R97, desc[UR36][R8.64+0x20] ;  /* 0x0000202408617981 */ /* 0x000964000c1e1920 */
.L_x_41:
[----:B------:R-:W-:Y:S05]  /*2970*/  BSYNC B1 ;  /* 0x0000000000017941 */ /* 0x000fea0003800000 */
.L_x_40:
[----:B--2--5:R-:W-:Y:S01]  /*2980*/  FMUL R57, R97, R90 ;  /* 0x0000005a61397220 */ /* 0x024fe20000400000 */
[----:B------:R-:W-:Y:S01]  /*2990*/  ISETP.GT.AND P1, PT, R3, RZ, P3 ;  /* 0x000000ff0300720c */ /* 0x000fe20001f24270 */
[----:B------:R-:W-:Y:S02]  /*29a0*/  BSSY B1, `(.L_x_42) ;  /* 0x0000005000017945 */ /* 0x000fe40003800000 */
[----:B------:R-:W-:-:S05]  /*29b0*/  FFMA R57, R60, R88, R57 ;  /* 0x000000583c397223 */ /* 0x000fca0000000039 */
[----:B------:R2:W-:Y:S05]  /*29c0*/  @P0 STG.E desc[UR36][R14.64+0x20], R57 ;  /* 0x000020390e000986 */ /* 0x0005ea000c101924 */
[----:B------:R-:W-:Y:S05]  /*29d0*/  @!P1 BRA `(.L_x_43) ;  /* 0x0000000000049947 */ /* 0x000fea0003800000 */
[----:B------:R0:W5:Y:S02]  /*29e0*/  LDG.E.LTC128B R97, desc[UR36][R8.64+0x24] ;  /* 0x0000242408617981 */ /* 0x000164000c1e1920 */
.L_x_43:
[----:B------:R-:W-:Y:S05]  /*29f0*/  BSYNC B1 ;  /* 0x0000000000017941 */ /* 0x000fea0003800000 */
.L_x_42:
[----:B-----5:R-:W-:Y:S01]  /*2a00*/  FMUL R56, R97, R90 ;  /* 0x0000005a61387220 */ /* 0x020fe20000400000 */
[----:B------:R-:W-:Y:S01]  /*2a10*/  ISETP.GT.AND P0, PT, R3, 0x8, P4 ;  /* 0x000000080300780c */ /* 0x000fe20002704270 */
[----:B------:R-:W-:Y:S02]  /*2a20*/  BSSY B1, `(.L_x_44) ;  /* 0x0000005000017945 */ /* 0x000fe40003800000 */
[----:B------:R-:W-:-:S05]  /*2a30*/  FFMA R61, R61, R88, R56 ;  /* 0x000000583d3d7223 */ /* 0x000fca0000000038 */
[----:B------:R0:W-:Y:S05]  /*2a40*/  @P1 STG.E desc[UR36][R14.64+0x24], R61 ;  /* 0x0000243d0e001986 */ /* 0x0001ea000c101924 */
[----:B------:R-:W-:Y:S05]  /*2a50*/  @!P0 BRA `(.L_x_45) ;  /* 0x0000000000048947 */ /* 0x000fea0003800000 */
[----:B------:R0:W5:Y:S02]  /*2a60*/  LDG.E.LTC128B R97, desc[UR36][R10.64+0x20] ;  /* 0x000020240a617981 */ /* 0x000164000c1e1920 */
.L_x_45:
[----:B------:R-:W-:Y:S05]  /*2a70*/  BSYNC B1 ;  /* 0x0000000000017941 */ /* 0x000fea0003800000 */
.L_x_44:
[----:B--2--5:R-:W-:Y:S01]  /*2a80*/  FMUL R57, R97, R90 ;  /* 0x0000005a61397220 */ /* 0x024fe20000400000 */
[----:B------:R-:W-:Y:S01]  /*2a90*/  ISETP.GT.AND P1, PT, R3, 0x8, P3 ;  /* 0x000000080300780c */ /* 0x000fe20001f24270 */
[----:B------:R-:W-:Y:S02]  /*2aa0*/  BSSY B1, `(.L_x_46) ;  /* 0x0000005000017945 */ /* 0x000fe40003800000 */
[----:B------:R-:W-:-:S05]  /*2ab0*/  FFMA R57, R62, R88, R57 ;  /* 0x000000583e397223 */ /* 0x000fca0000000039 */
[----:B------:R2:W-:Y:S05]  /*2ac0*/  @P0 STG.E desc[UR36][R20.64+0x20], R57 ;  /* 0x0000203914000986 */ /* 0x0005ea000c101924 */
[----:B------:R-:W-:Y:S05]  /*2ad0*/  @!P1 BRA `(.L_x_47) ;  /* 0x0000000000049947 */ /* 0x000fea0003800000 */
[----:B------:R0:W5:Y:S02]  /*2ae0*/  LDG.E.LTC128B R97, desc[UR36][R10.64+0x24] ;  /* 0x000024240a617981 */ /* 0x000164000c1e1920 */
.L_x_47:
[----:B------:R-:W-:Y:S05]  /*2af0*/  BSYNC B1 ;  /* 0x0000000000017941 */ /* 0x000fea0003800000 */
.L_x_46:
[----:B-----5:R-:W-:Y:S01]  /*2b00*/  FMUL R12, R97, R90 ;  /* 0x0000005a610c7220 */ /* 0x020fe20000400000 */
[----:B------:R-:W-:Y:S01]  /*2b10*/  IADD3 R115, P0, R115, 0x80, RZ ;  /* 0x0000008073737810 */ /* 0x000fe20007f1e0ff */
[----:B------:R-:W-:Y:S01]  /*2b20*/  BSSY B1, `(.L_x_48) ;  /* 0x000000d000017945 */ /* 0x000fe20003800000 */
[----:B------:R-:W-:Y:S01]  /*2b30*/  ISETP.GT.AND P2, PT, R4, 0x10, PT ;  /* 0x000000100400780c */ /* 0x000fe20003f44270 */
[----:B---3--:R-:W-:Y:S01]  /*2b40*/  FFMA R59, R63, R88, R12 ;  /* 0x000000583f3b7223 */ /* 0x008fe2000000000c */
[----:B------:R-:W-:Y:S01]  /*2b50*/  MOV R63, R97 ;  /* 0x00000061003f7202 */ /* 0x000fe20000000f00 */
[----:B------:R-:W-:Y:S01]  /*2b60*/  IMAD.X R13, RZ, RZ, R13, P0 ;  /* 0x000000ffff0d7224 */ /* 0x000fe200000e060d */
[----:B------:R-:W-:Y:S01]  /*2b70*/  ISETP.GT.AND P0, PT, R3, RZ, P2 ;  /* 0x000000ff0300720c */ /* 0x000fe20001704270 */
[----:B--2---:R-:W-:Y:S01]  /*2b80*/  IMAD.WIDE.U32 R56, R115, R102, R92 ;  /* 0x0000006673387225 */ /* 0x004fe200078e005c */
[----:B------:R2:W-:Y:S01]  /*2b90*/  @P1 STG.E desc[UR36][R20.64+0x24], R59 ;  /* 0x0000243b14001986 */ /* 0x0005e2000c101924 */
[----:B------:R-:W-:-:S02]  /*2ba0*/  P2R R110, PR, RZ, 0x4 ;  /* 0x00000004ff6e7803 */ /* 0x000fc40000000000 */
[----:B------:R-:W-:-:S04]  /*2bb0*/  IMAD R12, R13, R102, RZ ;  /* 0x000000660d0c7224 */ /* 0x000fc800078e02ff */
[----:B0-----:R-:W-:-:S04]  /*2bc0*/  IMAD R61, R115, R103, R12 ;  /* 0x00000067733d7224 */ /* 0x001fc800078e020c */
[----:B------:R-:W-:Y:S05]  /*2bd0*/  @!P0 BRA `(.L_x_49) ;  /* 0x0000000000048947 */ /* 0x000fea0003800000 */
[----:B------:R0:W5:Y:S02]  /*2be0*/  LDG.E.LTC128B R63, desc[UR36][R8.64+0x40] ;  /* 0x00004024083f7981 */ /* 0x000164000c1e1920 */
.L_x_49:
[----:B------:R-:W-:Y:S05]  /*2bf0*/  BSYNC B1 ;  /* 0x0000000000017941 */ /* 0x000fea0003800000 */
.L_x_48:
[----:B-----5:R-:W-:Y:S01]  /*2c00*/  FMUL R13, R63, R90 ;  /* 0x0000005a3f0d7220 */ /* 0x020fe20000400000 */
[----:B------:R-:W-:Y:S01]  /*2c10*/  IMAD.IADD R57, R61, 0x1, R57 ;  /* 0x000000013d397824 */ /* 0x000fe200078e0239 */
[----:B------:R-:W-:Y:S01]  /*2c20*/  ISETP.GT.AND P1, PT, R4, 0x11, PT ;  /* 0x000000110400780c */ /* 0x000fe20003f24270 */
[----:B------:R-:W-:Y:S01]  /*2c30*/  BSSY B1, `(.L_x_50) ;  /* 0x000001b000017945 */ /* 0x000fe20003800000 */
[----:B------:R-:W-:Y:S01]  /*2c40*/  FFMA R97, R64, R88, R13 ;  /* 0x0000005840617223 */ /* 0x000fe2000000000d */
[----:B------:R-:W-:-:S04]  /*2c50*/  IMAD.WIDE.U32 R12, R115, R102, R98 ;  /* 0x00000066730c7225 */ /* 0x000fc800078e0062 */
[----:B------:R3:W-:Y:S01]  /*2c60*/  @P0 STG.E desc[UR36][R14.64+0x40], R97 ;  /* 0x000040610e000986 */ /* 0x0007e2000c101924 */
[----:B------:R-:W-:Y:S01]  /*2c70*/  IMAD.IADD R13, R13, 0x1, R61 ;  /* 0x000000010d0d7824 */ /* 0x000fe200078e023d */
[----:B------:R-:W-:Y:S01]  /*2c80*/  LEA R58, P0, R12, R94, 0x2 ;  /* 0x0000005e0c3a7211 */ /* 0x000fe200078010ff */
[----:B------:R-:W-:-:S03]  /*2c90*/  IMAD.WIDE.U32 R56, R89, R96, R56 ;  /* 0x0000006059387225 */ /* 0x000fc600078e0038 */
[----:B--2---:R-:W-:Y:S01]  /*2ca0*/  LEA.HI.X R59, R12, R95, R13, 0x2, P0 ;  /* 0x0000005f0c3b7211 */ /* 0x004fe200000f140d */
[----:B------:R-:W-:Y:S01]  /*2cb0*/  IMAD.IADD R13, R111, 0x1, R57 ;  /* 0x000000016f0d7824 */ /* 0x000fe200078e0239 */
[----:B------:R-:W-:Y:S01]  /*2cc0*/  LEA R12, P0, R56, R94, 0x2 ;  /* 0x0000005e380c7211 */ /* 0x000fe200078010ff */
[----:B------:R-:W-:-:S03]  /*2cd0*/  IMAD.WIDE.U32 R102, R115, R102, R104 ;  /* 0x0000006673667225 */ /* 0x000fc600078e0068 */
[----:B------:R-:W-:Y:S01]  /*2ce0*/  LEA.HI.X R13, R56, R95, R13, 0x2, P0 ;  /* 0x0000005f380d7211 */ /* 0x000fe200000f140d */
[----:B------:R-:W-:Y:S01]  /*2cf0*/  IMAD.IADD R61, R61, 0x1, R103 ;  /* 0x000000013d3d7824 */ /* 0x000fe200078e0267 */
[----:B------:R-:W-:-:S05]  /*2d00*/  IADD3 R100, P0, R100, R102, RZ ;  /* 0x0000006664647210 */ /* 0x000fca0007f1e0ff */
[----:B------:R-:W-:Y:S01]  /*2d10*/  IMAD.X R98, R61, 0x1, R99, P0 ;  /* 0x000000013d627824 */ /* 0x000fe200000e0663 */
[----:B------:R-:W-:Y:S02]  /*2d20*/  IADD3 R56, P0, R92, R102, RZ ;  /* 0x000000665c387210 */ /* 0x000fe40007f1e0ff */
[----:B------:R-:W-:-:S03]  /*2d30*/  P2R R92, PR, RZ, 0x2 ;  /* 0x00000002ff5c7803 */ /* 0x000fc60000000000 */
[----:B------:R-:W-:Y:S01]  /*2d40*/  IMAD.X R57, R93, 0x1, R61, P0 ;  /* 0x000000015d397824 */ /* 0x000fe200000e063d */
[----:B------:R-:W-:Y:S01]  /*2d50*/  LEA R60, P0, R100, R94, 0x2 ;  /* 0x0000005e643c7211 */ /* 0x000fe200078010ff */
[----:B---3--:R-:W-:-:S03]  /*2d60*/  IMAD.WIDE.U32 R96, R89, R96, R56 ;  /* 0x0000006059607225 */ /* 0x008fc600078e0038 */
[----:B------:R-:W-:Y:S01]  /*2d70*/  LEA.HI.X R61, R100, R95, R98, 0x2, P0 ;  /* 0x0000005f643d7211 */ /* 0x000fe200000f1462 */
[----:B------:R-:W-:Y:S01]  /*2d80*/  IMAD.IADD R57, R111, 0x1, R97 ;  /* 0x000000016f397824 */ /* 0x000fe200078e0261 */
[----:B------:R-:W-:-:S04]  /*2d90*/  LEA R56, P0, R96, R94, 0x2 ;  /* 0x0000005e60387211 */ /* 0x000fc800078010ff */
[----:B------:R-:W-:Y:S02]  /*2da0*/  LEA.HI.X R57, R96, R95, R57, 0x2, P0 ;  /* 0x0000005f60397211 */ /* 0x000fe400000f1439 */
[----:B------:R-:W-:-:S13]  /*2db0*/  ISETP.GT.AND P0, PT, R3, RZ, P1 ;  /* 0x000000ff0300720c */ /* 0x000fda0000f04270 */
[----:B------:R-:W-:Y:S05]  /*2dc0*/  @!P0 BRA `(.L_x_51) ;  /* 0x0000000000048947 */ /* 0x000fea0003800000 */
[----:B------:R2:W5:Y:S02]  /*2dd0*/  LDG.E.LTC128B R63, desc[UR36][R8.64+0x44] ;  /* 0x00004424083f7981 */ /* 0x000564000c1e1920 */
.L_x_51:
[----:B------:R-:W-:Y:S05]  /*2de0*/  BSYNC B1 ;  /* 0x0000000000017941 */ /* 0x000fea0003800000 */
.L_x_50:
[----:B-----5:R-:W-:Y:S01]  /*2df0*/  FMUL R62, R63, R90 ;  /* 0x0000005a3f3e7220 */ /* 0x020fe20000400000 */
[----:B------:R-:W-:Y:S03]  /*2e00*/  BSSY B1, `(.L_x_52) ;  /* 0x0000006000017945 */ /* 0x000fe60003800000 */
[----:B------:R-:W-:-:S05]  /*2e10*/  FFMA R65, R65, R88, R62 ;  /* 0x0000005841417223 */ /* 0x000fca000000003e */
[----:B------:R3:W-:Y:S01]  /*2e20*/  @P0 STG.E desc[UR36][R14.64+0x44], R65 ;  /* 0x000044410e000986 */ /* 0x0007e2000c101924 */
[----:B------:R-:W-:-:S13]  /*2e30*/  ISETP.GT.AND P0, PT, R3, 0x8, P2 ;  /* 0x000000080300780c */ /* 0x000fda0001704270 */
[----:B---3--:R-:W-:Y:S05]  /*2e40*/  @!P0 BRA `(.L_x_53) ;  /* 0x0000000000048947 */ /* 0x008fea0003800000 */
[----:B------:R3:W5:Y:S02]  /*2e50*/  LDG.E.LTC128B R63, desc[UR36][R10.64+0x40] ;  /* 0x000040240a3f7981 */ /* 0x000764000c1e1920 */
.L_x_53:
[----:B------:R-:W-:Y:S05]  /*2e60*/  BSYNC B1 ;  /* 0x0000000000017941 */ /* 0x000fea0003800000 */
.L_x_52:
[----:B-----5:R-:W-:Y:S01]  /*2e70*/  FMUL R65, R63, R90 ;  /* 0x0000005a3f417220 */ /* 0x020fe20000400000 */
[----:B------:R-:W-:Y:S03]  /*2e80*/  BSSY B1, `(.L_x_54) ;  /* 0x0000006000017945 */ /* 0x000fe60003800000 */
[----:B------:R-:W-:-:S05]  /*2e90*/  FFMA R65, R66, R88, R65 ;  /* 0x0000005842417223 */ /* 0x000fca0000000041 */
[----:B------:R0:W-:Y:S01]  /*2ea0*/  @P0 STG.E desc[UR36][R20.64+0x40], R65 ;  /* 0x0000404114000986 */ /* 0x0001e2000c101924 */
[----:B------:R-:W-:-:S13]  /*2eb0*/  ISETP.GT.AND P0, PT, R3, 0x8, P1 ;  /* 0x000000080300780c */ /* 0x000fda0000f04270 */
[----:B0-----:R-:W-:Y:S05]  /*2ec0*/  @!P0 BRA `(.L_x_55) ;  /* 0x0000000000048947 */ /* 0x001fea0003800000 */
[----:B------:R0:W5:Y:S02]  /*2ed0*/  LDG.E.LTC128B R63, desc[UR36][R10.64+0x44] ;  /* 0x000044240a3f7981 */ /* 0x000164000c1e1920 */
.L_x_55:
[----:B------:R-:W-:Y:S05]  /*2ee0*/  BSYNC B1 ;  /* 0x0000000000017941 */ /* 0x000fea0003800000 */
.L_x_54:
[----:B-----5:R-:W-:Y:S01]  /*2ef0*/  FMUL R62, R63, R90 ;  /* 0x0000005a3f3e7220 */ /* 0x020fe20000400000 */
[----:B------:R-:W-:Y:S01]  /*2f00*/  ISETP.GT.AND P2, PT, R4, 0x18, PT ;  /* 0x000000180400780c */ /* 0x000fe20003f44270 */
[----:B------:R-:W-:Y:S02]  /*2f10*/  BSSY B1, `(.L_x_56) ;  /* 0x0000007000017945 */ /* 0x000fe40003800000 */
[----:B------:R-:W-:Y:S01]  /*2f20*/  FFMA R67, R67, R88, R62 ;  /* 0x0000005843437223 */ /* 0x000fe2000000003e */
[----:B------:R-:W-:-:S04]  /*2f30*/  P2R R89, PR, RZ, 0x4 ;  /* 0x00000004ff597803 */ /* 0x000fc80000000000 */
[----:B------:R0:W-:Y:S01]  /*2f40*/  @P0 STG.E desc[UR36][R20.64+0x44], R67 ;  /* 0x0000444314000986 */ /* 0x0001e2000c101924 */
[----:B------:R-:W-:-:S13]  /*2f50*/  ISETP.GT.AND P0, PT, R3, RZ, P2 ;  /* 0x000000ff0300720c */ /* 0x000fda0001704270 */
[----:B0-----:R-:W-:Y:S05]  /*2f60*/  @!P0 BRA `(.L_x_57) ;  /* 0x0000000000048947 */ /* 0x001fea0003800000 */
[----:B------:R0:W5:Y:S02]  /*2f70*/  LDG.E.LTC128B R63, desc[UR36][R8.64+0x60] ;  /* 0x00006024083f7981 */ /* 0x000164000c1e1920 */
.L_x_57:
[----:B------:R-:W-:Y:S05]  /*2f80*/  BSYNC B1 ;  /* 0x0000000000017941 */ /* 0x000fea0003800000 */
.L_x_56:
        /* <DEDUP_REMOVED lines=9> */
.L_x_59:
[----:B------:R-:W-:Y:S05]  /*3020*/  BSYNC B1 ;  /* 0x0000000000017941 */ /* 0x000fea0003800000 */
.L_x_58:
[----:B-----5:R-:W-:Y:S01]  /*3030*/  FMUL R62, R63, R90 ;  /* 0x0000005a3f3e7220 */ /* 0x020fe20000400000 */
[----:B------:R-:W-:Y:S03]  /*3040*/  BSSY B1, `(.L_x_60) ;  /* 0x0000006000017945 */ /* 0x000fe60003800000 */
[----:B------:R-:W-:-:S05]  /*3050*/  FFMA R69, R69, R88, R62 ;  /* 0x0000005845457223 */ /* 0x000fca000000003e */
[----:B------:R0:W-:Y:S01]  /*3060*/  @P0 STG.E desc[UR36][R14.64+0x64], R69 ;  /* 0x000064450e000986 */ /* 0x0001e2000c101924 */
[----:B------:R-:W-:-:S13]  /*3070*/  ISETP.GT.AND P0, PT, R3, 0x8, P2 ;  /* 0x000000080300780c */ /* 0x000fda0001704270 */
[----:B0-----:R-:W-:Y:S05]  /*3080*/  @!P0 BRA `(.L_x_61) ;  /* 0x0000000000048947 */ /* 0x001fea0003800000 */
[----:B------:R0:W5:Y:S02]  /*3090*/  LDG.E.LTC128B R63, desc[UR36][R10.64+0x60] ;  /* 0x000060240a3f7981 */ /* 0x000164000c1e1920 */
.L_x_61:
[----:B------:R-:W-:Y:S05]  /*30a0*/  BSYNC B1 ;  /* 0x0000000000017941 */ /* 0x000fea0003800000 */
.L_x_60:
[----:B-----5:R-:W-:Y:S01]  /*30b0*/  FMUL R65, R63, R90 ;  /* 0x0000005a3f417220 */ /* 0x020fe20000400000 */
[----:B------:R-:W-:Y:S03]  /*30c0*/  BSSY B1, `(.L_x_62) ;  /* 0x0000006000017945 */ /* 0x000fe60003800000 */
[----:B------:R-:W-:-:S05]  /*30d0*/  FFMA R65, R70, R88, R65 ;  /* 0x0000005846417223 */ /* 0x000fca0000000041 */
[----:B------:R0:W-:Y:S01]  /*30e0*/  @P0 STG.E desc[UR36][R20.64+0x60], R65 ;  /* 0x0000604114000986 */ /* 0x0001e2000c101924 */
[----:B------:R-:W-:-:S13]  /*30f0*/  ISETP.GT.AND P0, PT, R3, 0x8, P1 ;  /* 0x000000080300780c */ /* 0x000fda0000f04270 */
[----:B0-----:R-:W-:Y:S05]  /*3100*/  @!P0 BRA `(.L_x_63) ;  /* 0x0000000000048947 */ /* 0x001fea0003800000 */
[----:B------:R0:W5:Y:S02]  /*3110*/  LDG.E.LTC128B R63, desc[UR36][R10.64+0x64] ;  /* 0x000064240a3f7981 */ /* 0x000164000c1e1920 */
.L_x_63:
[----:B------:R-:W-:Y:S05]  /*3120*/  BSYNC B1 ;  /* 0x0000000000017941 */ /* 0x000fea0003800000 */
.L_x_62:
        /* <DEDUP_REMOVED lines=9> */
.L_x_65:
[----:B------:R-:W-:Y:S05]  /*31c0*/  BSYNC B1 ;  /* 0x0000000000017941 */ /* 0x000fea0003800000 */
.L_x_64:
        /* <DEDUP_REMOVED lines=9> */
.L_x_67:
[----:B------:R-:W-:Y:S05]  /*3260*/  BSYNC B1 ;  /* 0x0000000000017941 */ /* 0x000fea0003800000 */
.L_x_66:
[----:B-----5:R-:W-:Y:S01]  /*3270*/  FMUL R62, R63, R90 ;  /* 0x0000005a3f3e7220 */ /* 0x020fe20000400000 */
[----:B------:R-:W-:Y:S03]  /*3280*/  BSSY B1, `(.L_x_68) ;  /* 0x0000006000017945 */ /* 0x000fe60003800000 */
[----:B------:R-:W-:-:S05]  /*3290*/  FFMA R73, R73, R88, R62 ;  /* 0x0000005849497223 */ /* 0x000fca000000003e */
[----:B------:R0:W-:Y:S01]  /*32a0*/  @P0 STG.E desc[UR36][R14.64+0x84], R73 ;  /* 0x000084490e000986 */ /* 0x0001e2000c101924 */
[----:B------:R-:W-:-:S13]  /*32b0*/  ISETP.GT.AND P0, PT, R3, 0x8, P2 ;  /* 0x000000080300780c */ /* 0x000fda0001704270 */
[----:B0-----:R-:W-:Y:S05]  /*32c0*/  @!P0 BRA `(.L_x_69) ;  /* 0x0000000000048947 */ /* 0x001fea0003800000 */
[----:B------:R0:W5:Y:S02]  /*32d0*/  LDG.E.LTC128B R63, desc[UR36][R10.64+0x80] ;  /* 0x000080240a3f7981 */ /* 0x000164000c1e1920 */
.L_x_69:
[----:B------:R-:W-:Y:S05]  /*32e0*/  BSYNC B1 ;  /* 0x0000000000017941 */ /* 0x000fea0003800000 */
.L_x_68:
[----:B-----5:R-:W-:Y:S01]  /*32f0*/  FMUL R65, R63, R90 ;  /* 0x0000005a3f417220 */ /* 0x020fe20000400000 */
[----:B------:R-:W-:Y:S03]  /*3300*/  BSSY B1, `(.L_x_70) ;  /* 0x0000006000017945 */ /* 0x000fe60003800000 */
[----:B------:R-:W-:-:S05]  /*3310*/  FFMA R65, R74, R88, R65 ;  /* 0x000000584a417223 */ /* 0x000fca0000000041 */
[----:B------:R0:W-:Y:S01]  /*3320*/  @P0 STG.E desc[UR36][R20.64+0x80], R65 ;  /* 0x0000804114000986 */ /* 0x0001e2000c101924 */
[----:B------:R-:W-:-:S13]  /*3330*/  ISETP.GT.AND P0, PT, R3, 0x8, P1 ;  /* 0x000000080300780c */ /* 0x000fda0000f04270 */
[----:B0-----:R-:W-:Y:S05]  /*3340*/  @!P0 BRA `(.L_x_71) ;  /* 0x0000000000048947 */ /* 0x001fea0003800000 */
[----:B------:R0:W5:Y:S02]  /*3350*/  LDG.E.LTC128B R63, desc[UR36][R10.64+0x84] ;  /* 0x000084240a3f7981 */ /* 0x000164000c1e1920 */
.L_x_71:
[----:B------:R-:W-:Y:S05]  /*3360*/  BSYNC B1 ;  /* 0x0000000000017941 */ /* 0x000fea0003800000 */
.L_x_70:
        /* <DEDUP_REMOVED lines=9> */
.L_x_73:
[----:B------:R-:W-:Y:S05]  /*3400*/  BSYNC B1 ;  /* 0x0000000000017941 */ /* 0x000fea0003800000 */
.L_x_72:
        /* <DEDUP_REMOVED lines=9> */
.L_x_75:
[----:B------:R-:W-:Y:S05]  /*34a0*/  BSYNC B1 ;  /* 0x0000000000017941 */ /* 0x000fea0003800000 */
.L_x_74:
[----:B-----5:R-:W-:Y:S01]  /*34b0*/  FMUL R62, R63, R90 ;  /* 0x0000005a3f3e7220 */ /* 0x020fe20000400000 */
[----:B------:R-:W-:Y:S03]  /*34c0*/  BSSY B1, `(.L_x_76) ;  /* 0x0000006000017945 */ /* 0x000fe60003800000 */
[----:B------:R-:W-:-:S05]  /*34d0*/  FFMA R77, R77, R88, R62 ;  /* 0x000000584d4d7223 */ /* 0x000fca000000003e */
[----:B------:R0:W-:Y:S01]  /*34e0*/  @P0 STG.E desc[UR36][R14.64+0xa4], R77 ;  /* 0x0000a44d0e000986 */ /* 0x0001e2000c101924 */
[----:B------:R-:W-:-:S13]  /*34f0*/  ISETP.GT.AND P0, PT, R3, 0x8, P1 ;  /* 0x000000080300780c */ /* 0x000fda0000f04270 */
[----:B0-----:R-:W-:Y:S05]  /*3500*/  @!P0 BRA `(.L_x_77) ;  /* 0x0000000000048947 */ /* 0x001fea0003800000 */
[----:B------:R0:W5:Y:S02]  /*3510*/  LDG.E.LTC128B R63, desc[UR36][R10.64+0xa0] ;  /* 0x0000a0240a3f7981 */ /* 0x000164000c1e1920 */
.L_x_77:
[----:B------:R-:W-:Y:S05]  /*3520*/  BSYNC B1 ;  /* 0x0000000000017941 */ /* 0x000fea0003800000 */
.L_x_76:
[----:B-----5:R-:W-:Y:S01]  /*3530*/  FMUL R65, R63, R90 ;  /* 0x0000005a3f417220 */ /* 0x020fe20000400000 */
[----:B------:R-:W-:Y:S03]  /*3540*/  BSSY B1, `(.L_x_78) ;  /* 0x0000006000017945 */ /* 0x000fe60003800000 */
[----:B------:R-:W-:-:S05]  /*3550*/  FFMA R65, R78, R88, R65 ;  /* 0x000000584e417223 */ /* 0x000fca0000000041 */
[----:B------:R0:W-:Y:S01]  /*3560*/  @P0 STG.E desc[UR36][R20.64+0xa0], R65 ;  /* 0x0000a04114000986 */ /* 0x0001e2000c101924 */
[----:B------:R-:W-:-:S13]  /*3570*/  ISETP.GT.AND P0, PT, R3, 0x8, P5 ;  /* 0x000000080300780c */ /* 0x000fda0002f04270 */
[----:B0-----:R-:W-:Y:S05]  /*3580*/  @!P0 BRA `(.L_x_79) ;  /* 0x0000000000048947 */ /* 0x001fea0003800000 */
[----:B------:R0:W5:Y:S02]  /*3590*/  LDG.E.LTC128B R63, desc[UR36][R10.64+0xa4] ;  /* 0x0000a4240a3f7981 */ /* 0x000164000c1e1920 */
.L_x_79:
[----:B------:R-:W-:Y:S05]  /*35a0*/  BSYNC B1 ;  /* 0x0000000000017941 */ /* 0x000fea0003800000 */
.L_x_78:
[----:B-----5:R-:W-:Y:S01]  /*35b0*/  FMUL R62, R63, R90 ;  /* 0x0000005a3f3e7220 */ /* 0x020fe20000400000 */
[----:B------:R-:W-:Y:S01]  /*35c0*/  ISETP.GT.AND P3, PT, R4, 0x30, PT ;  /* 0x000000300400780c */ /* 0x000fe20003f64270 */
[----:B------:R-:W-:Y:S02]  /*35d0*/  BSSY B1, `(.L_x_80) ;  /* 0x0000006000017945 */ /* 0x000fe40003800000 */
[----:B------:R-:W-:-:S05]  /*35e0*/  FFMA R79, R79, R88, R62 ;  /* 0x000000584f4f7223 */ /* 0x000fca000000003e */
[----:B------:R0:W-:Y:S01]  /*35f0*/  @P0 STG.E desc[UR36][R20.64+0xa4], R79 ;  /* 0x0000a44f14000986 */ /* 0x0001e2000c101924 */
[----:B------:R-:W-:-:S13]  /*3600*/  ISETP.GT.AND P0, PT, R3, RZ, P3 ;  /* 0x000000ff0300720c */ /* 0x000fda0001f04270 */
[----:B0-----:R-:W-:Y:S05]  /*3610*/  @!P0 BRA `(.L_x_81) ;  /* 0x0000000000048947 */ /* 0x001fea0003800000 */
[----:B------:R0:W5:Y:S02]  /*3620*/  LDG.E.LTC128B R63, desc[UR36][R8.64+0xc0] ;  /* 0x0000c024083f7981 */ /* 0x000164000c1e1920 */
.L_x_81:
[----:B------:R-:W-:Y:S05]  /*3630*/  BSYNC B1 ;  /* 0x0000000000017941 */ /* 0x000fea0003800000 */
.L_x_80:
        /* <DEDUP_REMOVED lines=8> */
.L_x_83:
[----:B------:R-:W-:Y:S05]  /*36c0*/  BSYNC B1 ;  /* 0x0000000000017941 */ /* 0x000fea0003800000 */
.L_x_82:
[----:B-----5:R-:W-:Y:S01]  /*36d0*/  FMUL R62, R63, R90 ;  /* 0x0000005a3f3e7220 */ /* 0x020fe20000400000 */
[----:B------:R-:W-:Y:S03]  /*36e0*/  BSSY B1, `(.L_x_84) ;  /* 0x0000006000017945 */ /* 0x000fe60003800000 */
[----:B------:R-:W-:-:S05]  /*36f0*/  FFMA R81, R81, R88, R62 ;  /* 0x0000005851517223 */ /* 0x000fca000000003e */
[----:B------:R0:W-:Y:S01]  /*3700*/  @P0 STG.E desc[UR36][R14.64+0xc4], R81 ;  /* 0x0000c4510e000986 */ /* 0x0001e2000c101924 */
[----:B------:R-:W-:-:S13]  /*3710*/  ISETP.GT.AND P0, PT, R3, 0x8, P3 ;  /* 0x000000080300780c */ /* 0x000fda0001f04270 */
[----:B0-----:R-:W-:Y:S05]  /*3720*/  @!P0 BRA `(.L_x_85) ;  /* 0x0000000000048947 */ /* 0x001fea0003800000 */
[----:B------:R0:W5:Y:S02]  /*3730*/  LDG.E.LTC128B R63, desc[UR36][R10.64+0xc0] ;  /* 0x0000c0240a3f7981 */ /* 0x000164000c1e1920 */
.L_x_85:
[----:B------:R-:W-:Y:S05]  /*3740*/  BSYNC B1 ;  /* 0x0000000000017941 */ /* 0x000fea0003800000 */
.L_x_84:
[----:B-----5:R-:W-:Y:S01]  /*3750*/  FMUL R65, R63, R90 ;  /* 0x0000005a3f417220 */ /* 0x020fe20000400000 */
[----:B------:R-:W-:Y:S03]  /*3760*/  BSSY B1, `(.L_x_86) ;  /* 0x0000006000017945 */ /* 0x000fe60003800000 */
[----:B------:R-:W-:-:S05]  /*3770*/  FFMA R65, R82, R88, R65 ;  /* 0x0000005852417223 */ /* 0x000fca0000000041 */
[----:B------:R0:W-:Y:S01]  /*3780*/  @P0 STG.E desc[UR36][R20.64+0xc0], R65 ;  /* 0x0000c04114000986 */ /* 0x0001e2000c101924 */
[----:B------:R-:W-:-:S13]  /*3790*/  ISETP.GT.AND P0, PT, R3, 0x8, P2 ;  /* 0x000000080300780c */ /* 0x000fda0001704270 */
[----:B0-----:R-:W-:Y:S05]  /*37a0*/  @!P0 BRA `(.L_x_87) ;  /* 0x0000000000048947 */ /* 0x001fea0003800000 */
[----:B------:R0:W5:Y:S02]  /*37b0*/  LDG.E.LTC128B R63, desc[UR36][R10.64+0xc4] ;  /* 0x0000c4240a3f7981 */ /* 0x000164000c1e1920 */
.L_x_87:
[----:B------:R-:W-:Y:S05]  /*37c0*/  BSYNC B1 ;  /* 0x0000000000017941 */ /* 0x000fea0003800000 */
.L_x_86:
[----:B-----5:R-:W-:Y:S01]  /*37d0*/  FMUL R62, R63, R90 ;  /* 0x0000005a3f3e7220 */ /* 0x020fe20000400000 */
[----:B------:R-:W-:Y:S01]  /*37e0*/  ISETP.GT.AND P1, PT, R4, 0x38, PT ;  /* 0x000000380400780c */ /* 0x000fe20003f24270 */
[----:B------:R-:W-:Y:S01]  /*37f0*/  BSSY B1, `(.L_x_88) ;  /* 0x0000007000017945 */ /* 0x000fe20003800000 */
[----:B------:R-:W-:Y:S02]  /*3800*/  IMAD.MOV.U32 R69, RZ, RZ, R63 ;  /* 0x000000ffff457224 */ /* 0x000fe400078e003f */
[----:B------:R-:W-:-:S05]  /*3810*/  FFMA R83, R83, R88, R62 ;  /* 0x0000005853537223 */ /* 0x000fca000000003e */
[----:B------:R0:W-:Y:S01]  /*3820*/  @P0 STG.E desc[UR36][R20.64+0xc4], R83 ;  /* 0x0000c45314000986 */ /* 0x0001e2000c101924 */
[----:B------:R-:W-:-:S13]  /*3830*/  ISETP.GT.AND P0, PT, R3, RZ, P1 ;  /* 0x000000ff0300720c */ /* 0x000fda0000f04270 */
[----:B0-----:R-:W-:Y:S05]  /*3840*/  @!P0 BRA `(.L_x_89) ;  /* 0x0000000000048947 */ /* 0x001fea0003800000 */
[----:B------:R0:W5:Y:S02]  /*3850*/  LDG.E.LTC128B R69, desc[UR36][R8.64+0xe0] ;  /* 0x0000e02408457981 */ /* 0x000164000c1e1920 */
.L_x_89:
[----:B------:R-:W-:Y:S05]  /*3860*/  BSYNC B1 ;  /* 0x0000000000017941 */ /* 0x000fea0003800000 */
.L_x_88:
[----:B-----5:R-:W-:Y:S01]  /*3870*/  FMUL R63, R69, R90 ;  /* 0x0000005a453f7220 */ /* 0x020fe20000400000 */
[----:B------:R-:W-:Y:S03]  /*3880*/  BSSY B1, `(.L_x_90) ;  /* 0x000000d000017945 */ /* 0x000fe60003800000 */
[----:B------:R-:W-:-:S05]  /*3890*/  FFMA R71, R84, R88, R63 ;  /* 0x0000005854477223 */ /* 0x000fca000000003f */
[----:B------:R0:W-:Y:S01]  /*38a0*/  @P0 STG.E desc[UR36][R14.64+0xe0], R71 ;  /* 0x0000e0470e000986 */ /* 0x0001e2000c101924 */
[----:B------:R-:W-:-:S05]  /*38b0*/  IADD3 R64, P0, R5, R20, RZ ;  /* 0x0000001405407210 */ /* 0x000fca0007f1e0ff */
[----:B------:R-:W-:Y:S01]  /*38c0*/  IMAD.X R65, R91, 0x1, R21, P0 ;  /* 0x000000015b417824 */ /* 0x000fe200000e0615 */
[----:B------:R-:W-:-:S05]  /*38d0*/  IADD3 R66, P0, R5, R20, RZ ;  /* 0x0000001405427210 */ /* 0x000fca0007f1e0ff */
[----:B------:R-:W-:Y:S01]  /*38e0*/  IMAD.X R67, R91, 0x1, R21, P0 ;  /* 0x000000015b437824 */ /* 0x000fe200000e0615 */
[----:B------:R-:W-:-:S05]  /*38f0*/  IADD3 R62, P0, R5, R14, RZ ;  /* 0x0000000e053e7210 */ /* 0x000fca0007f1e0ff */
[----:B------:R-:W-:Y:S01]  /*3900*/  IMAD.X R63, R91, 0x1, R15, P0 ;  /* 0x000000015b3f7824 */ /* 0x000fe200000e060f */
[----:B------:R-:W-:-:S04]  /*3910*/  ISETP.GT.AND P0, PT, R4, 0x39, PT ;  /* 0x000000390400780c */ /* 0x000fc80003f04270 */
[----:B------:R-:W-:-:S13]  /*3920*/  ISETP.GT.AND P4, PT, R3, RZ, P0 ;  /* 0x000000ff0300720c */ /* 0x000fda0000784270 */
[----:B0-----:R-:W-:Y:S05]  /*3930*/  @!P4 BRA `(.L_x_91) ;  /* 0x000000000004c947 */ /* 0x001fea0003800000 */
[----:B------:R0:W5:Y:S02]  /*3940*/  LDG.E.LTC128B R69, desc[UR36][R8.64+0xe4] ;  /* 0x0000e42408457981 */ /* 0x000164000c1e1920 */
.L_x_91:
[----:B------:R-:W-:Y:S05]  /*3950*/  BSYNC B1 ;  /* 0x0000000000017941 */ /* 0x000fea0003800000 */
.L_x_90:
[----:B-----5:R-:W-:Y:S01]  /*3960*/  FMUL R4, R69, R90 ;  /* 0x0000005a45047220 */ /* 0x020fe20000400000 */
[----:B------:R-:W-:Y:S03]  /*3970*/  BSSY B1, `(.L_x_92) ;  /* 0x0000006000017945 */ /* 0x000fe60003800000 */
[----:B------:R-:W-:-:S05]  /*3980*/  FFMA R85, R85, R88, R4 ;  /* 0x0000005855557223 */ /* 0x000fca0000000004 */
[----:B------:R0:W-:Y:S01]  /*3990*/  @P4 STG.E desc[UR36][R14.64+0xe4], R85 ;  /* 0x0000e4550e004986 */ /* 0x0001e2000c101924 */
[----:B------:R-:W-:-:S13]  /*39a0*/  ISETP.GT.AND P4, PT, R3, 0x8, P1 ;  /* 0x000000080300780c */ /* 0x000fda0000f84270 */
[----:B0-----:R-:W-:Y:S05]  /*39b0*/  @!P4 BRA `(.L_x_93) ;  /* 0x000000000004c947 */ /* 0x001fea0003800000 */
[----:B------:R0:W5:Y:S02]  /*39c0*/  LDG.E.LTC128B R69, desc[UR36][R10.64+0xe0] ;  /* 0x0000e0240a457981 */ /* 0x000164000c1e1920 */
.L_x_93:
[----:B------:R-:W-:Y:S05]  /*39d0*/  BSYNC B1 ;  /* 0x0000000000017941 */ /* 0x000fea0003800000 */
.L_x_92:
[----:B-----5:R-:W-:Y:S01]  /*39e0*/  FMUL R5, R69, R90 ;  /* 0x0000005a45057220 */ /* 0x020fe20000400000 */
[----:B------:R-:W-:Y:S03]  /*39f0*/  BSSY B1, `(.L_x_94) ;  /* 0x0000006000017945 */ /* 0x000fe60003800000 */
[----:B------:R-:W-:-:S05]  /*3a00*/  FFMA R5, R86, R88, R5 ;  /* 0x0000005856057223 */ /* 0x000fca0000000005 */
[----:B------:R0:W-:Y:S01]  /*3a10*/  @P4 STG.E desc[UR36][R20.64+0xe0], R5 ;  /* 0x0000e00514004986 */ /* 0x0001e2000c101924 */
[----:B------:R-:W-:-:S13]  /*3a20*/  ISETP.GT.AND P4, PT, R3, 0x8, P0 ;  /* 0x000000080300780c */ /* 0x000fda0000784270 */
[----:B0-----:R-:W-:Y:S05]  /*3a30*/  @!P4 BRA `(.L_x_95) ;  /* 0x000000000004c947 */ /* 0x001fea0003800000 */
[----:B------:R0:W5:Y:S02]  /*3a40*/  LDG.E.LTC128B R69, desc[UR36][R10.64+0xe4] ;  /* 0x0000e4240a457981 */ /* 0x000164000c1e1920 */
.L_x_95:
[----:B------:R-:W-:Y:S05]  /*3a50*/  BSYNC B1 ;  /* 0x0000000000017941 */ /* 0x000fea0003800000 */
.L_x_94:
[----:B-----5:R-:W-:-:S04]  /*3a60*/  FMUL R4, R69, R90 ;  /* 0x0000005a45047220 */ /* 0x020fc80000400000 */
[----:B------:R-:W-:-:S05]  /*3a70*/  FFMA R87, R87, R88, R4 ;  /* 0x0000005857577223 */ /* 0x000fca0000000004 */
[----:B------:R0:W-:Y:S01]  /*3a80*/  @P4 STG.E desc[UR36][R20.64+0xe4], R87 ;  /* 0x0000e45714004986 */ /* 0x0001e2000c101924 */
[----:B------:R-:W-:-:S13]  /*3a90*/  ISETP.GT.AND P4, PT, R3, 0x80, P6 ;  /* 0x000000800300780c */ /* 0x000fda0003784270 */
[----:B------:R-:W2:Y:S01]  /*3aa0*/  @P4 LDG.E.LTC128B R69, desc[UR36][R58.64] ;  /* 0x000000243a454981 */ /* 0x000ea2000c1e1920 */
[----:B------:R-:W-:Y:S01]  /*3ab0*/  BSSY B1, `(.L_x_96) ;  /* 0x0000008000017945 */ /* 0x000fe20003800000 */
[----:B--2---:R-:W-:-:S04]  /*3ac0*/  FMUL R5, R69, R90 ;  /* 0x0000005a45057220 */ /* 0x004fc80000400000 */
[----:B------:R-:W-:-:S05]  /*3ad0*/  FFMA R5, R24, R88, R5 ;  /* 0x0000005818057223 */ /* 0x000fca0000000005 */
[----:B------:R0:W-:Y:S01]  /*3ae0*/  @P4 STG.E desc[UR36][R62.64], R5 ;  /* 0x000000053e004986 */ /* 0x0001e2000c101924 */
[----:B------:R-:W-:-:S04]  /*3af0*/  ISETP.NE.AND P4, PT, R107, RZ, PT ;  /* 0x000000ff6b00720c */ /* 0x000fc80003f85270 */
[----:B------:R-:W-:-:S13]  /*3b00*/  ISETP.GT.AND P4, PT, R3, 0x80, P4 ;  /* 0x000000800300780c */ /* 0x000fda0002784270 */
[----:B0-----:R-:W-:Y:S05]  /*3b10*/  @!P4 BRA `(.L_x_97) ;  /* 0x000000000004c947 */ /* 0x001fea0003800000 */
[----:B------:R0:W5:Y:S02]  /*3b20*/  LDG.E.LTC128B R69, desc[UR36][R12.64+0x4] ;  /* 0x000004240c457981 */ /* 0x000164000c1e1920 */
.L_x_97:
[----:B------:R-:W-:Y:S05]  /*3b30*/  BSYNC B1 ;  /* 0x0000000000017941 */ /* 0x000fea0003800000 */
.L_x_96:
[----:B-----5:R-:W-:Y:S01]  /*3b40*/  FMUL R4, R69, R90 ;  /* 0x0000005a45047220 */ /* 0x020fe20000400000 */
[----:B------:R-:W-:Y:S01]  /*3b50*/  @P4 IMAD.MOV.U32 R5, RZ, RZ, R63 ;  /* 0x000000ffff054224 */ /* 0x000fe200078e003f */
[----:B------:R-:W-:Y:S01]  /*3b60*/  ISETP.GT.AND P6, PT, R3, 0x88, P6 ;  /* 0x000000880300780c */ /* 0x000fe200037c4270 */
[----:B------:R-:W-:Y:S01]  /*3b70*/  BSSY B1, `(.L_x_98) ;  /* 0x0000006000017945 */ /* 0x000fe20003800000 */
[----:B------:R-:W-:Y:S01]  /*3b80*/  FFMA R25, R25, R88, R4 ;  /* 0x0000005819197223 */ /* 0x000fe20000000004 */
[----:B------:R-:W-:-:S05]  /*3b90*/  @P4 MOV R4, R62 ;  /* 0x0000003e00044202 */ /* 0x000fca0000000f00 */
[----:B------:R2:W-:Y:S05]  /*3ba0*/  @P4 STG.E desc[UR36][R4.64+0x4], R25 ;  /* 0x0000041904004986 */ /* 0x0005ea000c101924 */
[----:B------:R-:W-:Y:S05]  /*3bb0*/  @!P6 BRA `(.L_x_99) ;  /* 0x000000000004e947 */ /* 0x000fea0003800000 */
[----:B------:R0:W5:Y:S02]  /*3bc0*/  LDG.E.LTC128B R69, desc[UR36][R60.64] ;  /* 0x000000243c457981 */ /* 0x000164000c1e1920 */
.L_x_99:
[----:B------:R-:W-:Y:S05]  /*3bd0*/  BSYNC B1 ;  /* 0x0000000000017941 */ /* 0x000fea0003800000 */
.L_x_98:
[----:B--2--5:R-:W-:Y:S01]  /*3be0*/  FMUL R5, R69, R90 ;  /* 0x0000005a45057220 */ /* 0x024fe20000400000 */
[----:B------:R-:W-:Y:S01]  /*3bf0*/  ISETP.NE.AND P4, PT, R107, RZ, PT ;  /* 0x000000ff6b00720c */ /* 0x000fe20003f85270 */
[----:B------:R-:W-:Y:S02]  /*3c00*/  BSSY B1, `(.L_x_100) ;  /* 0x0000006000017945 */ /* 0x000fe40003800000 */
[----:B------:R-:W-:Y:S01]  /*3c10*/  FFMA R5, R26, R88, R5 ;  /* 0x000000581a057223 */ /* 0x000fe20000000005 */
[----:B------:R-:W-:-:S04]  /*3c20*/  ISETP.GT.AND P4, PT, R3, 0x88, P4 ;  /* 0x000000880300780c */ /* 0x000fc80002784270 */
[----:B------:R2:W-:Y:S09]  /*3c30*/  @P6 STG.E desc[UR36][R64.64], R5 ;  /* 0x0000000540006986 */ /* 0x0005f2000c101924 */
[----:B------:R-:W-:Y:S05]  /*3c40*/  @!P4 BRA `(.L_x_101) ;  /* 0x000000000004c947 */ /* 0x000fea0003800000 */
[----:B------:R0:W5:Y:S02]  /*3c50*/  LDG.E.LTC128B R69, desc[UR36][R56.64+0x4] ;  /* 0x0000042438457981 */ /* 0x000164000c1e1920 */
.L_x_101:
[----:B------:R-:W-:Y:S05]  /*3c60*/  BSYNC B1 ;  /* 0x0000000000017941 */ /* 0x000fea0003800000 */
.L_x_100:
[----:B-----5:R-:W-:Y:S01]  /*3c70*/  FMUL R4, R69, R90 ;  /* 0x0000005a45047220 */ /* 0x020fe20000400000 */
[----:B------:R-:W-:Y:S01]  /*3c80*/  ISETP.NE.AND P6, PT, R108, RZ, PT ;  /* 0x000000ff6c00720c */ /* 0x000fe20003fc5270 */
[----:B------:R-:W-:Y:S02]  /*3c90*/  BSSY B1, `(.L_x_102) ;  /* 0x0000006000017945 */ /* 0x000fe40003800000 */
[----:B------:R-:W-:-:S05]  /*3ca0*/  FFMA R27, R27, R88, R4 ;  /* 0x000000581b1b7223 */ /* 0x000fca0000000004 */
[----:B------:R0:W-:Y:S01]  /*3cb0*/  @P4 STG.E desc[UR36][R66.64+0x4], R27 ;  /* 0x0000041b42004986 */ /* 0x0001e2000c101924 */
[----:B------:R-:W-:-:S13]  /*3cc0*/  ISETP.GT.AND P4, PT, R3, 0x80, P6 ;  /* 0x000000800300780c */ /* 0x000fda0003784270 */
[----:B0-----:R-:W-:Y:S05]  /*3cd0*/  @!P4 BRA `(.L_x_103) ;  /* 0x000000000004c947 */ /* 0x001fea0003800000 */
[----:B------:R0:W5:Y:S02]  /*3ce0*/  LDG.E.LTC128B R69, desc[UR36][R12.64+0x20] ;  /* 0x000020240c457981 */ /* 0x000164000c1e1920 */
.L_x_103:
[----:B------:R-:W-:Y:S05]  /*3cf0*/  BSYNC B1 ;  /* 0x0000000000017941 */ /* 0x000fea0003800000 */
.L_x_102:
[----:B--2--5:R-:W-:Y:S01]  /*3d00*/  FMUL R5, R69, R90 ;  /* 0x0000005a45057220 */ /* 0x024fe20000400000 */
[----:B------:R-:W-:Y:S01]  /*3d10*/  @P4 IMAD.MOV.U32 R4, RZ, RZ, R62 ;  /* 0x000000ffff044224 */ /* 0x000fe200078e003e */
[----:B------:R-:W-:Y:S01]  /*3d20*/  ISETP.NE.AND P6, PT, R109, RZ, PT ;  /* 0x000000ff6d00720c */ /* 0x000fe20003fc5270 */
[----:B------:R-:W-:Y:S01]  /*3d30*/  BSSY B1, `(.L_x_104) ;  /* 0x0000007000017945 */ /* 0x000fe20003800000 */
[----:B-1--4-:R-:W-:Y:S01]  /*3d40*/  FFMA R9, R28, R88, R5 ;  /* 0x000000581c097223 */ /* 0x012fe20000000005 */
[----:B------:R-:W-:-:S05]  /*3d50*/  @P4 IMAD.MOV.U32 R5, RZ, RZ, R63 ;  /* 0x000000ffff054224 */ /* 0x000fca00078e003f */
[----:B------:R1:W-:Y:S01]  /*3d60*/  @P4 STG.E desc[UR36][R4.64+0x20], R9 ;  /* 0x0000200904004986 */ /* 0x0003e2000c101924 */
[----:B------:R-:W-:-:S13]  /*3d70*/  ISETP.GT.AND P4, PT, R3, 0x80, P6 ;  /* 0x000000800300780c */ /* 0x000fda0003784270 */
[----:B-1----:R-:W-:Y:S05]  /*3d80*/  @!P4 BRA `(.L_x_105) ;  /* 0x000000000004c947 */ /* 0x002fea0003800000 */
[----:B------:R1:W5:Y:S02]  /*3d90*/  LDG.E.LTC128B R69, desc[UR36][R12.64+0x24] ;  /* 0x000024240c457981 */ /* 0x000364000c1e1920 */
.L_x_105:
[----:B------:R-:W-:Y:S05]  /*3da0*/  BSYNC B1 ;  /* 0x0000000000017941 */ /* 0x000fea0003800000 */
.L_x_104:
[----:B-----5:R-:W-:Y:S01]  /*3db0*/  FMUL R4, R69, R90 ;  /* 0x0000005a45047220 */ /* 0x020fe20000400000 */
[----:B------:R-:W-:Y:S01]  /*3dc0*/  @P4 IMAD.MOV.U32 R5, RZ, RZ, R63 ;  /* 0x000000ffff054224 */ /* 0x000fe200078e003f */
[----:B------:R-:W-:Y:S02]  /*3dd0*/  BSSY B1, `(.L_x_106) ;  /* 0x0000008000017945 */ /* 0x000fe40003800000 */
[----:B------:R-:W-:Y:S01]  /*3de0*/  FFMA R29, R29, R88, R4 ;  /* 0x000000581d1d7223 */ /* 0x000fe20000000004 */
[----:B------:R-:W-:-:S05]  /*3df0*/  @P4 IMAD.MOV.U32 R4, RZ, RZ, R62 ;  /* 0x000000ffff044224 */ /* 0x000fca00078e003e */
[----:B------:R2:W-:Y:S01]  /*3e00*/  @P4 STG.E desc[UR36][R4.64+0x24], R29 ;  /* 0x0000241d04004986 */ /* 0x0005e2000c101924 */
[----:B------:R-:W-:-:S04]  /*3e10*/  ISETP.NE.AND P4, PT, R108, RZ, PT ;  /* 0x000000ff6c00720c */ /* 0x000fc80003f85270 */
[----:B------:R-:W-:-:S13]  /*3e20*/  ISETP.GT.AND P4, PT, R3, 0x88, P4 ;  /* 0x000000880300780c */ /* 0x000fda0002784270 */
[----:B--2---:R-:W-:Y:S05]  /*3e30*/  @!P4 BRA `(.L_x_107) ;  /* 0x000000000004c947 */ /* 0x004fea0003800000 */
[----:B------:R2:W5:Y:S02]  /*3e40*/  LDG.E.LTC128B R69, desc[UR36][R56.64+0x20] ;  /* 0x0000202438457981 */ /* 0x000564000c1e1920 */
.L_x_107:
[----:B------:R-:W-:Y:S05]  /*3e50*/  BSYNC B1 ;  /* 0x0000000000017941 */ /* 0x000fea0003800000 */
.L_x_106:
[----:B-----5:R-:W-:Y:S01]  /*3e60*/  FMUL R5, R69, R90 ;  /* 0x0000005a45057220 */ /* 0x020fe20000400000 */
[----:B------:R-:W-:Y:S03]  /*3e70*/  BSSY B1, `(.L_x_108) ;  /* 0x0000006000017945 */ /* 0x000fe60003800000 */
[----:B------:R-:W-:-:S05]  /*3e80*/  FFMA R5, R30, R88, R5 ;  /* 0x000000581e057223 */ /* 0x000fca0000000005 */
[----:B------:R4:W-:Y:S01]  /*3e90*/  @P4 STG.E desc[UR36][R6.64+0x20], R5 ;  /* 0x0000200506004986 */ /* 0x0009e2000c101924 */
[----:B------:R-:W-:-:S13]  /*3ea0*/  ISETP.GT.AND P4, PT, R3, 0x88, P6 ;  /* 0x000000880300780c */ /* 0x000fda0003784270 */
[----:B----4-:R-:W-:Y:S05]  /*3eb0*/  @!P4 BRA `(.L_x_109) ;  /* 0x000000000004c947 */ /* 0x010fea0003800000 */
[----:B------:R4:W5:Y:S02]  /*3ec0*/  LDG.E.LTC128B R69, desc[UR36][R56.64+0x24] ;  /* 0x0000242438457981 */ /* 0x000964000c1e1920 */
.L_x_109:
[----:B------:R-:W-:Y:S05]  /*3ed0*/  BSYNC B1 ;  /* 0x0000000000017941 */ /* 0x000fea0003800000 */
.L_x_108:
[----:B-----5:R-:W-:Y:S01]  /*3ee0*/  FMUL R4, R69, R90 ;  /* 0x0000005a45047220 */ /* 0x020fe20000400000 */
[----:B------:R-:W-:Y:S01]  /*3ef0*/  @P4 IMAD.MOV.U32 R5, RZ, RZ, R7 ;  /* 0x000000ffff054224 */ /* 0x000fe200078e0007 */
[----:B------:R-:W-:Y:S01]  /*3f00*/  ISETP.NE.AND P6, PT, R110, RZ, PT ;  /* 0x000000ff6e00720c */ /* 0x000fe20003fc5270 */
[----:B------:R-:W-:Y:S01]  /*3f10*/  BSSY B1, `(.L_x_110) ;  /* 0x0000007000017945 */ /* 0x000fe20003800000 */
[----:B------:R-:W-:Y:S01]  /*3f20*/  FFMA R31, R31, R88, R4 ;  /* 0x000000581f1f7223 */ /* 0x000fe20000000004 */
[----:B------:R-:W-:-:S05]  /*3f30*/  @P4 IMAD.MOV.U32 R4, RZ, RZ, R6 ;  /* 0x000000ffff044224 */ /* 0x000fca00078e0006 */
[----:B------:R0:W-:Y:S01]  /*3f40*/  @P4 STG.E desc[UR36][R4.64+0x24], R31 ;  /* 0x0000241f04004986 */ /* 0x0001e2000c101924 */
[----:B------:R-:W-:-:S13]  /*3f50*/  ISETP.GT.AND P4, PT, R3, 0x80, P6 ;  /* 0x000000800300780c */ /* 0x000fda0003784270 */
[----:B0-----:R-:W-:Y:S05]  /*3f60*/  @!P4 BRA `(.L_x_111) ;  /* 0x000000000004c947 */ /* 0x001fea0003800000 */
[----:B------:R0:W5:Y:S02]  /*3f70*/  LDG.E.LTC128B R69, desc[UR36][R12.64+0x40] ;  /* 0x000040240c457981 */ /* 0x000164000c1e1920 */
.L_x_111:
[----:B------:R-:W-:Y:S05]  /*3f80*/  BSYNC B1 ;  /* 0x0000000000017941 */ /* 0x000fea0003800000 */
.L_x_110:
        /* <DEDUP_REMOVED lines=10> */
.L_x_113:
[----:B------:R-:W-:Y:S05]  /*4030*/  BSYNC B1 ;  /* 0x0000000000017941 */ /* 0x000fea0003800000 */
.L_x_112:
        /* <DEDUP_REMOVED lines=8> */
[----:B0-----:R-:W-:Y:S05]  /*40c0*/  @!P4 BRA `(.L_x_115) ;  /* 0x000000000004c947 */ /* 0x001fea0003800000 */
[----:B------:R0:W5:Y:S02]  /*40d0*/  LDG.E.LTC128B R69, desc[UR36][R56.64+0x40] ;  /* 0x0000402438457981 */ /* 0x000164000c1e1920 */
.L_x_115:
[----:B------:R-:W-:Y:S05]  /*40e0*/  BSYNC B1 ;  /* 0x0000000000017941 */ /* 0x000fea0003800000 */
.L_x_114:
[----:B-----5:R-:W-:Y:S01]  /*40f0*/  FMUL R5, R69, R90 ;  /* 0x0000005a45057220 */ /* 0x020fe20000400000 */
[----:B------:R-:W-:Y:S01]  /*4100*/  @P4 MOV R4, R6 ;  /* 0x0000000600044202 */ /* 0x000fe20000000f00 */
[----:B------:R-:W-:Y:S02]  /*4110*/  BSSY B1, `(.L_x_116) ;  /* 0x0000007000017945 */ /* 0x000fe40003800000 */
[----:B------:R-:W-:Y:S01]  /*4120*/  FFMA R9, R34, R88, R5 ;  /* 0x0000005822097223 */ /* 0x000fe20000000005 */
[----:B------:R-:W-:-:S05]  /*4130*/  @P4 IMAD.MOV.U32 R5, RZ, RZ, R7 ;  /* 0x000000ffff054224 */ /* 0x000fca00078e0007 */
[----:B------:R0:W-:Y:S01]  /*4140*/  @P4 STG.E desc[UR36][R4.64+0x40], R9 ;  /* 0x0000400904004986 */ /* 0x0001e2000c101924 */
[----:B------:R-:W-:-:S13]  /*4150*/  ISETP.GT.AND P4, PT, R3, 0x88, P6 ;  /* 0x000000880300780c */ /* 0x000fda0003784270 */
[----:B0-----:R-:W-:Y:S05]  /*4160*/  @!P4 BRA `(.L_x_117) ;  /* 0x000000000004c947 */ /* 0x001fea0003800000 */
[----:B------:R0:W5:Y:S02]  /*4170*/  LDG.E.LTC128B R69, desc[UR36][R56.64+0x44] ;  /* 0x0000442438457981 */ /* 0x000164000c1e1920 */
.L_x_117:
[----:B------:R-:W-:Y:S05]  /*4180*/  BSYNC B1 ;  /* 0x0000000000017941 */ /* 0x000fea0003800000 */
.L_x_116:
        /* <DEDUP_REMOVED lines=10> */
.L_x_119:
[----:B------:R-:W-:Y:S05]  /*4230*/  BSYNC B1 ;  /* 0x0000000000017941 */ /* 0x000fea0003800000 */
.L_x_118:
        /* <DEDUP_REMOVED lines=10> */
.L_x_121:
[----:B------:R-:W-:Y:S05]  /*42e0*/  BSYNC B1 ;  /* 0x0000000000017941 */ /* 0x000fea0003800000 */
.L_x_120:
        /* <DEDUP_REMOVED lines=10> */
.L_x_123:
[----:B------:R-:W-:Y:S05]  /*4390*/  BSYNC B1 ;  /* 0x0000000000017941 */ /* 0x000fea0003800000 */
.L_x_122:
[----:B-----5:R-:W-:Y:S01]  /*43a0*/  FMUL R5, R69, R90 ;  /* 0x0000005a45057220 */ /* 0x020fe20000400000 */
[----:B------:R-:W-:Y:S01]  /*43b0*/  @P4 IMAD.MOV.U32 R4, RZ, RZ, R6 ;  /* 0x000000ffff044224 */ /* 0x000fe200078e0006 */
[----:B------:R-:W-:Y:S02]  /*43c0*/  BSSY B1, `(.L_x_124) ;  /* 0x0000007000017945 */ /* 0x000fe40003800000 */
[----:B------:R-:W-:Y:S01]  /*43d0*/  FFMA R9, R38, R88, R5 ;  /* 0x0000005826097223 */ /* 0x000fe20000000005 */
[----:B------:R-:W-:-:S05]  /*43e0*/  @P4 IMAD.MOV.U32 R5, RZ, RZ, R7 ;  /* 0x000000ffff054224 */ /* 0x000fca00078e0007 */
[----:B------:R0:W-:Y:S01]  /*43f0*/  @P4 STG.E desc[UR36][R4.64+0x60], R9 ;  /* 0x0000600904004986 */ /* 0x0001e2000c101924 */
[----:B------:R-:W-:-:S13]  /*4400*/  ISETP.GT.AND P4, PT, R3, 0x88, P6 ;  /* 0x000000880300780c */ /* 0x000fda0003784270 */
[----:B0-----:R-:W-:Y:S05]  /*4410*/  @!P4 BRA `(.L_x_125) ;  /* 0x000000000004c947 */ /* 0x001fea0003800000 */
[----:B------:R0:W5:Y:S02]  /*4420*/  LDG.E.LTC128B R69, desc[UR36][R56.64+0x64] ;  /* 0x0000642438457981 */ /* 0x000164000c1e1920 */
.L_x_125:
[----:B------:R-:W-:Y:S05]  /*4430*/  BSYNC B1 ;  /* 0x0000000000017941 */ /* 0x000fea0003800000 */
.L_x_124:
        /* <DEDUP_REMOVED lines=10> */
.L_x_127:
[----:B------:R-:W-:Y:S05]  /*44e0*/  BSYNC B1 ;  /* 0x0000000000017941 */ /* 0x000fea0003800000 */
.L_x_126:
[----:B-----5:R-:W-:Y:S01]  /*44f0*/  FMUL R5, R69, R90 ;  /* 0x0000005a45057220 */ /* 0x020fe20000400000 */
[----:B------:R-:W-:Y:S01]  /*4500*/  @P4 MOV R4, R62 ;  /* 0x0000003e00044202 */ /* 0x000fe20000000f00 */
[----:B------:R-:W-:Y:S01]  /*4510*/  BSSY B1, `(.L_x_128) ;  /* 0x0000008000017945 */ /* 0x000fe20003800000 */
[----:B------:R-:W-:Y:S01]  /*4520*/  ISETP.NE.AND P6, PT, R72, RZ, PT ;  /* 0x000000ff4800720c */ /* 0x000fe20003fc5270 */
[----:B------:R-:W-:Y:S01]  /*4530*/  FFMA R9, R40, R88, R5 ;  /* 0x0000005828097223 */ /* 0x000fe20000000005 */
[----:B------:R-:W-:-:S05]  /*4540*/  @P4 IMAD.MOV.U32 R5, RZ, RZ, R63 ;  /* 0x000000ffff054224 */ /* 0x000fca00078e003f */
[----:B------:R0:W-:Y:S01]  /*4550*/  @P4 STG.E desc[UR36][R4.64+0x80], R9 ;  /* 0x0000800904004986 */ /* 0x0001e2000c101924 */
[----:B------:R-:W-:-:S13]  /*4560*/  ISETP.GT.AND P4, PT, R3, 0x80, P6 ;  /* 0x000000800300780c */ /* 0x000fda0003784270 */
[----:B0-----:R-:W-:Y:S05]  /*4570*/  @!P4 BRA `(.L_x_129) ;  /* 0x000000000004c947 */ /* 0x001fea0003800000 */
[----:B------:R0:W5:Y:S02]  /*4580*/  LDG.E.LTC128B R69, desc[UR36][R12.64+0x84] ;  /* 0x000084240c457981 */ /* 0x000164000c1e1920 */
.L_x_129:
[----:B------:R-:W-:Y:S05]  /*4590*/  BSYNC B1 ;  /* 0x0000000000017941 */ /* 0x000fea0003800000 */
.L_x_128:
        /* <DEDUP_REMOVED lines=10> */
.L_x_131:
[----:B------:R-:W-:Y:S05]  /*4640*/  BSYNC B1 ;  /* 0x0000000000017941 */ /* 0x000fea0003800000 */
.L_x_130:
        /* <DEDUP_REMOVED lines=9> */
.L_x_133:
[----:B------:R-:W-:Y:S05]  /*46e0*/  BSYNC B1 ;  /* 0x0000000000017941 */ /* 0x000fea0003800000 */
.L_x_132:
        /* <DEDUP_REMOVED lines=10> */
.L_x_135:
[----:B------:R-:W-:Y:S05]  /*4790*/  BSYNC B1 ;  /* 0x0000000000017941 */ /* 0x000fea0003800000 */
.L_x_134:
        /* <DEDUP_REMOVED lines=9> */
.L_x_137:
[----:B------:R-:W-:Y:S05]  /*4830*/  BSYNC B1 ;  /* 0x0000000000017941 */ /* 0x000fea0003800000 */
.L_x_136:
        /* <DEDUP_REMOVED lines=9> */
.L_x_139:
[----:B------:R-:W-:Y:S05]  /*48d0*/  BSYNC B1 ;  /* 0x0000000000017941 */ /* 0x000fea0003800000 */
.L_x_138:
[----:B-----5:R-:W-:Y:S01]  /*48e0*/  FMUL R5, R69, R90 ;  /* 0x0000005a45057220 */ /* 0x020fe20000400000 */
[----:B------:R-:W-:Y:S01]  /*48f0*/  @P4 MOV R4, R6 ;  /* 0x0000000600044202 */ /* 0x000fe20000000f00 */
[----:B------:R-:W-:Y:S01]  /*4900*/  BSSY B1, `(.L_x_140) ;  /* 0x0000007000017945 */ /* 0x000fe20003800000 */
[----:B------:R-:W-:Y:S01]  /*4910*/  ISETP.GT.AND P5, PT, R3, 0x88, P5 ;  /* 0x000000880300780c */ /* 0x000fe20002fa4270 */
[----:B------:R-:W-:Y:S01]  /*4920*/  FFMA R9, R46, R88, R5 ;  /* 0x000000582e097223 */ /* 0x000fe20000000005 */
[----:B------:R-:W-:-:S05]  /*4930*/  @P4 IMAD.MOV.U32 R5, RZ, RZ, R7 ;  /* 0x000000ffff054224 */ /* 0x000fca00078e0007 */
[----:B------:R0:W-:Y:S06]  /*4940*/  @P4 STG.E desc[UR36][R4.64+0xa0], R9 ;  /* 0x0000a00904004986 */ /* 0x0001ec000c101924 */
[----:B------:R-:W-:Y:S05]  /*4950*/  @!P5 BRA `(.L_x_141) ;  /* 0x000000000004d947 */ /* 0x000fea0003800000 */
[----:B------:R0:W5:Y:S02]  /*4960*/  LDG.E.LTC128B R69, desc[UR36][R56.64+0xa4] ;  /* 0x0000a42438457981 */ /* 0x000164000c1e1920 */
.L_x_141:
[----:B------:R-:W-:Y:S05]  /*4970*/  BSYNC B1 ;  /* 0x0000000000017941 */ /* 0x000fea0003800000 */
.L_x_140:
[----:B0----5:R-:W-:Y:S01]  /*4980*/  FMUL R4, R69, R90 ;  /* 0x0000005a45047220 */ /* 0x021fe20000400000 */
[----:B------:R-:W-:Y:S01]  /*4990*/  @P5 IMAD.MOV.U32 R5, RZ, RZ, R7 ;  /* 0x000000ffff055224 */ /* 0x000fe200078e0007 */
[----:B------:R-:W-:Y:S01]  /*49a0*/  ISETP.GT.AND P4, PT, R3, 0x80, P3 ;  /* 0x000000800300780c */ /* 0x000fe20001f84270 */
[----:B------:R-:W-:Y:S01]  /*49b0*/  BSSY B1, `(.L_x_142) ;  /* 0x0000006000017945 */ /* 0x000fe20003800000 */
[----:B------:R-:W-:Y:S01]  /*49c0*/  FFMA R47, R47, R88, R4 ;  /* 0x000000582f2f7223 */ /* 0x000fe20000000004 */
[----:B------:R-:W-:-:S05]  /*49d0*/  @P5 IMAD.MOV.U32 R4, RZ, RZ, R6 ;  /* 0x000000ffff045224 */ /* 0x000fca00078e0006 */
[----:B------:R0:W-:Y:S05]  /*49e0*/  @P5 STG.E desc[UR36][R4.64+0xa4], R47 ;  /* 0x0000a42f04005986 */ /* 0x0001ea000c101924 */
[----:B------:R-:W-:Y:S05]  /*49f0*/  @!P4 BRA `(.L_x_143) ;  /* 0x000000000004c947 */ /* 0x000fea0003800000 */
[----:B------:R0:W5:Y:S02]  /*4a00*/  LDG.E.LTC128B R69, desc[UR36][R12.64+0xc0] ;  /* 0x0000c0240c457981 */ /* 0x000164000c1e1920 */
.L_x_143:
[----:B------:R-:W-:Y:S05]  /*4a10*/  BSYNC B1 ;  /* 0x0000000000017941 */ /* 0x000fea0003800000 */
.L_x_142:
        /* <DEDUP_REMOVED lines=9> */
.L_x_145:
[----:B------:R-:W-:Y:S05]  /*4ab0*/  BSYNC B1 ;  /* 0x0000000000017941 */ /* 0x000fea0003800000 */
.L_x_144:
        /* <DEDUP_REMOVED lines=9> */
.L_x_147:
[----:B------:R-:W-:Y:S05]  /*4b50*/  BSYNC B1 ;  /* 0x0000000000017941 */ /* 0x000fea0003800000 */
.L_x_146:
        /* <DEDUP_REMOVED lines=9> */
.L_x_149:
[----:B------:R-:W-:Y:S05]  /*4bf0*/  BSYNC B1 ;  /* 0x0000000000017941 */ /* 0x000fea0003800000 */
.L_x_148:
        /* <DEDUP_REMOVED lines=9> */
.L_x_151:
[----:B------:R-:W-:Y:S05]  /*4c90*/  BSYNC B1 ;  /* 0x0000000000017941 */ /* 0x000fea0003800000 */
.L_x_150:
[----:B0----5:R-:W-:Y:S01]  /*4ca0*/  FMUL R5, R69, R90 ;  /* 0x0000005a45057220 */ /* 0x021fe20000400000 */
        /* <DEDUP_REMOVED lines=8> */
.L_x_153:
[----:B------:R-:W-:Y:S05]  /*4d30*/  BSYNC B1 ;  /* 0x0000000000017941 */ /* 0x000fea0003800000 */
.L_x_152:
[----:B0----5:R-:W-:Y:S01]  /*4d40*/  FMUL R4, R69, R90 ;  /* 0x0000005a45047220 */ /* 0x021fe20000400000 */
[----:B------:R-:W-:Y:S01]  /*4d50*/  ISETP.GT.AND P1, PT, R3, 0x88, P1 ;  /* 0x000000880300780c */ /* 0x000fe20000f24270 */
[----:B------:R-:W-:Y:S02]  /*4d60*/  BSSY B1, `(.L_x_154) ;  /* 0x0000005000017945 */ /* 0x000fe40003800000 */
[----:B------:R-:W-:-:S05]  /*4d70*/  FFMA R53, R53, R88, R4 ;  /* 0x0000005835357223 */ /* 0x000fca0000000004 */
[----:B------:R0:W-:Y:S05]  /*4d80*/  @P2 STG.E desc[UR36][R62.64+0xe4], R53 ;  /* 0x0000e4353e002986 */ /* 0x0001ea000c101924 */
[----:B------:R-:W-:Y:S05]  /*4d90*/  @!P1 BRA `(.L_x_155) ;  /* 0x0000000000049947 */ /* 0x000fea0003800000 */
[----:B------:R0:W5:Y:S02]  /*4da0*/  LDG.E.LTC128B R69, desc[UR36][R56.64+0xe0] ;  /* 0x0000e02438457981 */ /* 0x000164000c1e1920 */
.L_x_155:
[----:B------:R-:W-:Y:S05]  /*4db0*/  BSYNC B1 ;  /* 0x0000000000017941 */ /* 0x000fea0003800000 */
.L_x_154:
[----:B-----5:R-:W-:Y:S01]  /*4dc0*/  FMUL R5, R69, R90 ;  /* 0x0000005a45057220 */ /* 0x020fe20000400000 */
        /* <DEDUP_REMOVED lines=8> */
.L_x_157:
[----:B------:R-:W-:Y:S05]  /*4e50*/  BSYNC B1 ;  /* 0x0000000000017941 */ /* 0x000fea0003800000 */
.L_x_156:
[----:B0----5:R-:W-:-:S04]  /*4e60*/  FMUL R4, R69, R90 ;  /* 0x0000005a45047220 */ /* 0x021fc80000400000 */
[----:B------:R-:W-:Y:S01]  /*4e70*/  FFMA R55, R55, R88, R4 ;  /* 0x0000005837377223 */ /* 0x000fe20000000004 */
[----:B------:R-:W-:Y:S06]  /*4e80*/  @!P0 BRA `(.L_x_158) ;  /* 0x00000010007c8947 */ /* 0x000fec0003800000 */
[----:B------:R0:W-:Y:S01]  /*4e90*/  STG.E desc[UR36][R6.64+0xe4], R55 ;  /* 0x0000e43706007986 */ /* 0x0001e2000c101924 */
[----:B------:R-:W-:Y:S05]  /*4ea0*/  BRA `(.L_x_158) ;  /* 0x0000001000747947 */ /* 0x000fea0003800000 */
.L_x_35:
[----:B------:R-:W-:Y:S01]  /*4eb0*/  ULDC.64 UR4, c[0x0][0x5c0] ;  /* 0x0001700000047ab9 */ /* 0x000fe20000000a00 */
[-C--:B------:R-:W-:Y:S01]  /*4ec0*/  FMUL R5, R56, R88.reuse ;  /* 0x0000005838057220 */ /* 0x080fe20000400000 */
[----:B------:R-:W-:Y:S01]  /*4ed0*/  LEA R8, P1, R10, UR4, 0x2 ;  /* 0x000000040a087c11 */ /* 0x000fe2000f8210ff */
[----:B------:R-:W-:Y:S01]  /*4ee0*/  IMAD.SHL.U32 R15, R112, 0x20, RZ ;  /* 0x00000020700f7824 */ /* 0x000fe200078e00ff */
[----:B------:R-:W-:Y:S01]  /*4ef0*/  ISETP.GT.AND P2, PT, R4, 0x1, PT ;  /* 0x000000010400780c */ /* 0x000fe20003f44270 */
[-C--:B------:R-:W-:Y:S01]  /*4f00*/  FMUL R57, R57, R88.reuse ;  /* 0x0000005839397220 */ /* 0x080fe20000400000 */
[----:B------:R-:W-:Y:S01]  /*4f10*/  LEA.HI.X R9, R10, UR5, R91, 0x2, P1 ;  /* 0x000000050a097c11 */ /* 0x000fe200088f145b */
[C---:B------:R-:W-:Y:S01]  /*4f20*/  IMAD.SHL.U32 R89, R112.reuse, 0x200, RZ ;  /* 0x0000020070597824 */ /* 0x040fe200078e00ff */
[----:B------:R-:W-:Y:S01]  /*4f30*/  ISETP.GT.AND P1, PT, R3, RZ, P2 ;  /* 0x000000ff0300720c */ /* 0x000fe20001724270 */
[----:B------:R-:W-:Y:S01]  /*4f40*/  FMUL R59, R59, R88 ;  /* 0x000000583b3b7220 */ /* 0x000fe20000400000 */
[--C-:B------:R-:W-:Y:S01]  /*4f50*/  SHF.L.U64.HI R7, R112, 0x5, R113.reuse ;  /* 0x0000000570077819 */ /* 0x100fe20000010271 */
[----:B------:R0:W-:Y:S01]  /*4f60*/  @P0 STG.E desc[UR36][R8.64], R5 ;  /* 0x0000000508000986 */ /* 0x0001e2000c101924 */
[----:B------:R-:W-:Y:S01]  /*4f70*/  IADD3 R10, P0, R15, R8, RZ ;  /* 0x000000080f0a7210 */ /* 0x000fe20007f1e0ff */
[-C--:B------:R-:W-:Y:S01]  /*4f80*/  FMUL R13, R58, R88.reuse ;  /* 0x000000583a0d7220 */ /* 0x080fe20000400000 */
[----:B------:R-:W-:Y:S01]  /*4f90*/  SHF.L.U64.HI R113, R112, 0x9, R113 ;  /* 0x0000000970717819 */ /* 0x000fe20000010271 */
[-C--:B------:R-:W-:Y:S01]  /*4fa0*/  FMUL R61, R61, R88.reuse ;  /* 0x000000583d3d7220 */ /* 0x080fe20000400000 */
[C---:B------:R-:W-:Y:S01]  /*4fb0*/  ISETP.GT.AND P5, PT, R4.reuse, 0x8, PT ;  /* 0x000000080400780c */ /* 0x040fe20003fa4270 */
[----:B------:R-:W-:Y:S01]  /*4fc0*/  IMAD.X R11, R7, 0x1, R9, P0 ;  /* 0x00000001070b7824 */ /* 0x000fe200000e0609 */
[----:B------:R-:W-:Y:S01]  /*4fd0*/  ISETP.GT.AND P0, PT, R3, 0x8, P2 ;  /* 0x000000080300780c */ /* 0x000fe20001704270 */
[----:B------:R-:W-:Y:S01]  /*4fe0*/  FMUL R63, R63, R88 ;  /* 0x000000583f3f7220 */ /* 0x000fe20000400000 */
[----:B------:R-:W-:Y:S01]  /*4ff0*/  ISETP.GT.AND P4, PT, R4, 0x9, PT ;  /* 0x000000090400780c */ /* 0x000fe20003f84270 */
[----:B------:R-:W-:Y:S01]  /*5000*/  @P1 STG.E desc[UR36][R8.64+0x4], R57 ;  /* 0x0000043908001986 */ /* 0x000fe2000c101924 */
[----:B------:R-:W-:Y:S01]  /*5010*/  IADD3 R6, P1, P2, R89, R8, R15 ;  /* 0x0000000859067210 */ /* 0x000fe20007a3e00f */
[-C--:B0-----:R-:W-:Y:S01]  /*5020*/  FMUL R5, R60, R88.reuse ;  /* 0x000000583c057220 */ /* 0x081fe20000400000 */
[----:B------:R-:W-:Y:S01]  /*5030*/  ISETP.GT.AND P3, PT, R3, 0x8, P6 ;  /* 0x000000080300780c */ /* 0x000fe20003764270 */
[-C--:B------:R-:W-:Y:S01]  /*5040*/  FMUL R65, R65, R88.reuse ;  /* 0x0000005841417220 */ /* 0x080fe20000400000 */
[----:B------:R-:W-:Y:S01]  /*5050*/  IADD3.X R7, R113, R9, R7, P1, P2 ;  /* 0x0000000971077210 */ /* 0x000fe20000fe4407 */
[-C--:B------:R-:W-:Y:S01]  /*5060*/  FMUL R67, R67, R88.reuse ;  /* 0x0000005843437220 */ /* 0x080fe20000400000 */
[----:B------:R-:W-:Y:S01]  /*5070*/  ISETP.GT.AND P1, PT, R3, RZ, P5 ;  /* 0x000000ff0300720c */ /* 0x000fe20002f24270 */
[-C--:B------:R-:W-:Y:S01]  /*5080*/  FMUL R69, R69, R88.reuse ;  /* 0x0000005845457220 */ /* 0x080fe20000400000 */
[C---:B------:R-:W-:Y:S01]  /*5090*/  ISETP.GT.AND P2, PT, R4.reuse, 0x11, PT ;  /* 0x000000110400780c */ /* 0x040fe20003f44270 */
[----:B------:R-:W-:Y:S01]  /*50a0*/  @P0 STG.E desc[UR36][R10.64+0x4], R59 ;  /* 0x0000043b0a000986 */ /* 0x000fe2000c101924 */
[----:B------:R-:W-:Y:S01]  /*50b0*/  ISETP.GT.AND P0, PT, R3, RZ, P4 ;  /* 0x000000ff0300720c */ /* 0x000fe20002704270 */
[-C--:B------:R-:W-:Y:S01]  /*50c0*/  FMUL R71, R71, R88.reuse ;  /* 0x0000005847477220 */ /* 0x080fe20000400000 */
[-C--:B------:R-:W-:Y:S01]  /*50d0*/  FMUL R73, R73, R88.reuse ;  /* 0x0000005849497220 */ /* 0x080fe20000400000 */
[-C--:B------:R-:W-:Y:S01]  /*50e0*/  FMUL R75, R75, R88.reuse ;  /* 0x000000584b4b7220 */ /* 0x080fe20000400000 */
[-C--:B------:R-:W-:Y:S01]  /*50f0*/  FMUL R77, R77, R88.reuse ;  /* 0x000000584d4d7220 */ /* 0x080fe20000400000 */
[----:B------:R0:W-:Y:S01]  /*5100*/  @P3 STG.E desc[UR36][R10.64], R13 ;  /* 0x0000000d0a003986 */ /* 0x0001e2000c101924 */
[C---:B------:R-:W-:Y:S01]  /*5110*/  ISETP.GT.AND P3, PT, R4.reuse, 0x10, PT ;  /* 0x000000100400780c */ /* 0x040fe20003f64270 */
[-C--:B------:R-:W-:Y:S01]  /*5120*/  FMUL R79, R79, R88.reuse ;  /* 0x000000584f4f7220 */ /* 0x080fe20000400000 */
[-C--:B------:R-:W-:Y:S01]  /*5130*/  FMUL R81, R81, R88.reuse ;  /* 0x0000005851517220 */ /* 0x080fe20000400000 */
[----:B------:R1:W-:Y:S01]  /*5140*/  @P1 STG.E desc[UR36][R8.64+0x20], R5 ;  /* 0x0000200508001986 */ /* 0x0003e2000c101924 */
[----:B------:R-:W-:Y:S01]  /*5150*/  ISETP.GT.AND P1, PT, R3, 0x8, P5 ;  /* 0x000000080300780c */ /* 0x000fe20002f24270 */
[-C--:B------:R-:W-:Y:S01]  /*5160*/  FMUL R83, R83, R88.reuse ;  /* 0x0000005853537220 */ /* 0x080fe20000400000 */
[C---:B------:R-:W-:Y:S01]  /*5170*/  ISETP.GT.AND P5, PT, R4.reuse, 0x28, PT ;  /* 0x000000280400780c */ /* 0x040fe20003fa4270 */
[----:B------:R-:W-:Y:S01]  /*5180*/  @P0 STG.E desc[UR36][R8.64+0x24], R61 ;  /* 0x0000243d08000986 */ /* 0x000fe2000c101924 */
[----:B------:R-:W-:Y:S01]  /*5190*/  ISETP.GT.AND P0, PT, R3, 0x8, P4 ;  /* 0x000000080300780c */ /* 0x000fe20002704270 */
[-C--:B------:R-:W-:Y:S01]  /*51a0*/  FMUL R85, R85, R88.reuse ;  /* 0x0000005855557220 */ /* 0x080fe20000400000 */
[----:B------:R-:W-:Y:S01]  /*51b0*/  ISETP.GT.AND P4, PT, R4, 0x30, PT ;  /* 0x000000300400780c */ /* 0x000fe20003f84270 */
[-C--:B0-----:R-:W-:Y:S01]  /*51c0*/  FMUL R13, R62, R88.reuse ;  /* 0x000000583e0d7220 */ /* 0x081fe20000400000 */
[----:B------:R-:W-:Y:S01]  /*51d0*/  P2R R58, PR, RZ, 0x20 ;  /* 0x00000020ff3a7803 */ /* 0x000fe20000000000 */
[-C--:B------:R-:W-:Y:S01]  /*51e0*/  FMUL R57, R86, R88.reuse ;  /* 0x0000005856397220 */ /* 0x080fe20000400000 */
[-C--:B------:R-:W-:Y:S01]  /*51f0*/  FMUL R87, R87, R88.reuse ;  /* 0x0000005857577220 */ /* 0x080fe20000400000 */
[-C--:B-1----:R-:W-:Y:S01]  /*5200*/  FMUL R5, R64, R88.reuse ;  /* 0x0000005840057220 */ /* 0x082fe20000400000 */
[-C--:B------:R-:W-:Y:S01]  /*5210*/  FMUL R25, R25, R88.reuse ;  /* 0x0000005819197220 */ /* 0x080fe20000400000 */
[----:B------:R0:W-:Y:S01]  /*5220*/  @P1 STG.E desc[UR36][R10.64+0x20], R13 ;  /* 0x0000200d0a001986 */ /* 0x0001e2000c101924 */
[----:B------:R-:W-:Y:S01]  /*5230*/  ISETP.GT.AND P1, PT, R4, 0x19, PT ;  /* 0x000000190400780c */ /* 0x000fe20003f24270 */
[-C--:B------:R-:W-:Y:S01]  /*5240*/  FMUL R27, R27, R88.reuse ;  /* 0x000000581b1b7220 */ /* 0x080fe20000400000 */
[-C--:B------:R-:W-:Y:S01]  /*5250*/  FMUL R29, R29, R88.reuse ;  /* 0x000000581d1d7220 */ /* 0x080fe20000400000 */
[----:B------:R-:W-:Y:S01]  /*5260*/  @P0 STG.E desc[UR36][R10.64+0x24], R63 ;  /* 0x0000243f0a000986 */ /* 0x000fe2000c101924 */
[----:B------:R-:W-:Y:S01]  /*5270*/  ISETP.GT.AND P0, PT, R3, RZ, P3 ;  /* 0x000000ff0300720c */ /* 0x000fe20001f04270 */
[-C--:B------:R-:W-:Y:S01]  /*5280*/  FMUL R31, R31, R88.reuse ;  /* 0x000000581f1f7220 */ /* 0x080fe20000400000 */
[-C--:B------:R-:W-:Y:S01]  /*5290*/  FMUL R33, R33, R88.reuse ;  /* 0x0000005821217220 */ /* 0x080fe20000400000 */
[-C--:B------:R-:W-:Y:S01]  /*52a0*/  FMUL R35, R35, R88.reuse ;  /* 0x0000005823237220 */ /* 0x080fe20000400000 */
[-C--:B------:R-:W-:Y:S01]  /*52b0*/  FMUL R37, R37, R88.reuse ;  /* 0x0000005825257220 */ /* 0x080fe20000400000 */
[-C--:B------:R-:W-:Y:S01]  /*52c0*/  FMUL R39, R39, R88.reuse ;  /* 0x0000005827277220 */ /* 0x080fe20000400000 */
[-C--:B------:R-:W-:Y:S01]  /*52d0*/  FMUL R41, R41, R88.reuse ;  /* 0x0000005829297220 */ /* 0x080fe20000400000 */
[-C--:B0-----:R-:W-:Y:S01]  /*52e0*/  FMUL R13, R66, R88.reuse ;  /* 0x00000058420d7220 */ /* 0x081fe20000400000 */
[-C--:B------:R-:W-:Y:S01]  /*52f0*/  FMUL R43, R43, R88.reuse ;  /* 0x000000582b2b7220 */ /* 0x080fe20000400000 */
[-C--:B------:R-:W-:Y:S01]  /*5300*/  FMUL R45, R45, R88.reuse ;  /* 0x000000582d2d7220 */ /* 0x080fe20000400000 */
[-C--:B------:R-:W-:Y:S01]  /*5310*/  FMUL R47, R47, R88.reuse ;  /* 0x000000582f2f7220 */ /* 0x080fe20000400000 */
[-C--:B------:R-:W-:Y:S01]  /*5320*/  FMUL R49, R49, R88.reuse ;  /* 0x0000005831317220 */ /* 0x080fe20000400000 */
[-C--:B------:R-:W-:Y:S01]  /*5330*/  FMUL R51, R51, R88.reuse ;  /* 0x0000005833337220 */ /* 0x080fe20000400000 */
[----:B------:R0:W-:Y:S01]  /*5340*/  @P0 STG.E desc[UR36][R8.64+0x40], R5 ;  /* 0x0000400508000986 */ /* 0x0001e2000c101924 */
[----:B------:R-:W-:Y:S01]  /*5350*/  ISETP.GT.AND P0, PT, R3, RZ, P2 ;  /* 0x000000ff0300720c */ /* 0x000fe20001704270 */
[-C--:B------:R-:W-:Y:S01]  /*5360*/  FMUL R53, R53, R88.reuse ;  /* 0x0000005835357220 */ /* 0x080fe20000400000 */
[-C--:B------:R-:W-:Y:S01]  /*5370*/  FMUL R55, R55, R88.reuse ;  /* 0x0000005837377220 */ /* 0x080fe20000400000 */
[----:B0-----:R-:W-:-:S10]  /*5380*/  FMUL R5, R68, R88 ;  /* 0x0000005844057220 */ /* 0x001fd40000400000 */
[----:B------:R-:W-:Y:S01]  /*5390*/  @P0 STG.E desc[UR36][R8.64+0x44], R65 ;  /* 0x0000444108000986 */ /* 0x000fe2000c101924 */
[----:B------:R-:W-:Y:S02]  /*53a0*/  ISETP.GT.AND P0, PT, R3, 0x8, P3 ;  /* 0x000000080300780c */ /* 0x000fe40001f04270 */
[----:B------:R-:W-:-:S04]  /*53b0*/  ISETP.GT.AND P3, PT, R4, 0x29, PT ;  /* 0x000000290400780c */ /* 0x000fc80003f64270 */
[----:B------:R-:W-:-:S07]  /*53c0*/  P2R R56, PR, RZ, 0x8 ;  /* 0x00000008ff387803 */ /* 0x000fce0000000000 */
[----:B------:R0:W-:Y:S01]  /*53d0*/  @P0 STG.E desc[UR36][R10.64+0x40], R13 ;  /* 0x0000400d0a000986 */ /* 0x0001e2000c101924 */
[----:B------:R-:W-:Y:S02]  /*53e0*/  ISETP.GT.AND P0, PT, R3, 0x8, P2 ;  /* 0x000000080300780c */ /* 0x000fe40001704270 */
[----:B------:R-:W-:Y:S01]  /*53f0*/  ISETP.GT.AND P2, PT, R4, 0x18, PT ;  /* 0x000000180400780c */ /* 0x000fe20003f44270 */
[----:B0-----:R-:W-:-:S10]  /*5400*/  FMUL R13, R70, R88 ;  /* 0x00000058460d7220 */ /* 0x001fd40000400000 */
[----:B------:R-:W-:Y:S01]  /*5410*/  @P0 STG.E desc[UR36][R10.64+0x44], R67 ;  /* 0x000044430a000986 */ /* 0x000fe2000c101924 */
[----:B------:R-:W-:-:S13]  /*5420*/  ISETP.GT.AND P0, PT, R3, RZ, P2 ;  /* 0x000000ff0300720c */ /* 0x000fda0001704270 */
[----:B------:R0:W-:Y:S01]  /*5430*/  @P0 STG.E desc[UR36][R8.64+0x60], R5 ;  /* 0x0000600508000986 */ /* 0x0001e2000c101924 */
[----:B------:R-:W-:Y:S01]  /*5440*/  ISETP.GT.AND P0, PT, R3, RZ, P1 ;  /* 0x000000ff0300720c */ /* 0x000fe20000f04270 */
[----:B0-----:R-:W-:-:S12]  /*5450*/  FMUL R5, R72, R88 ;  /* 0x0000005848057220 */ /* 0x001fd80000400000 */
[----:B------:R-:W-:Y:S01]  /*5460*/  @P0 STG.E desc[UR36][R8.64+0x64], R69 ;  /* 0x0000644508000986 */ /* 0x000fe2000c101924 */
[----:B------:R-:W-:Y:S02]  /*5470*/  ISETP.GT.AND P0, PT, R3, 0x8, P2 ;  /* 0x000000080300780c */ /* 0x000fe40001704270 */
[----:B------:R-:W-:-:S11]  /*5480*/  ISETP.GT.AND P2, PT, R4, 0x20, PT ;  /* 0x000000200400780c */ /* 0x000fd60003f44270 */
        /* <DEDUP_REMOVED lines=13> */
[----:B------:R-:W-:Y:S01]  /*5560*/  ISETP.GT.AND P0, PT, R3, 0x8, P1 ;  /* 0x000000080300780c */ /* 0x000fe20000f04270 */
[----:B0-----:R-:W-:-:S12]  /*5570*/  FMUL R13, R78, R88 ;  /* 0x000000584e0d7220 */ /* 0x001fd80000400000 */
[----:B------:R-:W-:Y:S01]  /*5580*/  @P0 STG.E desc[UR36][R10.64+0x84], R75 ;  /* 0x0000844b0a000986 */ /* 0x000fe2000c101924 */
[----:B------:R-:W-:-:S13]  /*5590*/  ISETP.GT.AND P0, PT, R3, RZ, P5 ;  /* 0x000000ff0300720c */ /* 0x000fda0002f04270 */
[----:B------:R0:W-:Y:S01]  /*55a0*/  @P0 STG.E desc[UR36][R8.64+0xa0], R5 ;  /* 0x0000a00508000986 */ /* 0x0001e2000c101924 */
[----:B------:R-:W-:Y:S01]  /*55b0*/  ISETP.GT.AND P0, PT, R3, RZ, P3 ;  /* 0x000000ff0300720c */ /* 0x000fe20001f04270 */
[----:B0-----:R-:W-:-:S12]  /*55c0*/  FMUL R5, R80, R88 ;  /* 0x0000005850057220 */ /* 0x001fd80000400000 */
[----:B------:R-:W-:Y:S01]  /*55d0*/  @P0 STG.E desc[UR36][R8.64+0xa4], R77 ;  /* 0x0000a44d08000986 */ /* 0x000fe2000c101924 */
[----:B------:R-:W-:-:S13]  /*55e0*/  ISETP.GT.AND P0, PT, R3, 0x8, P5 ;  /* 0x000000080300780c */ /* 0x000fda0002f04270 */
[----:B------:R0:W-:Y:S01]  /*55f0*/  @P0 STG.E desc[UR36][R10.64+0xa0], R13 ;  /* 0x0000a00d0a000986 */ /* 0x0001e2000c101924 */
[C---:B------:R-:W-:Y:S02]  /*5600*/  ISETP.GT.AND P0, PT, R3.reuse, 0x8, P3 ;  /* 0x000000080300780c */ /* 0x040fe40001f04270 */
[----:B------:R-:W-:Y:S01]  /*5610*/  ISETP.GT.AND P3, PT, R3, 0x8, P2 ;  /* 0x000000080300780c */ /* 0x000fe20001764270 */
[----:B0-----:R-:W-:-:S10]  /*5620*/  FMUL R13, R82, R88 ;  /* 0x00000058520d7220 */ /* 0x001fd40000400000 */
[----:B------:R-:W-:Y:S01]  /*5630*/  @P0 STG.E desc[UR36][R10.64+0xa4], R79 ;  /* 0x0000a44f0a000986 */ /* 0x000fe2000c101924 */
[----:B------:R-:W-:-:S13]  /*5640*/  ISETP.GT.AND P0, PT, R3, RZ, P4 ;  /* 0x000000ff0300720c */ /* 0x000fda0002704270 */
[----:B------:R0:W-:Y:S01]  /*5650*/  @P0 STG.E desc[UR36][R8.64+0xc0], R5 ;  /* 0x0000c00508000986 */ /* 0x0001e2000c101924 */
[----:B------:R-:W-:-:S04]  /*5660*/  ISETP.GT.AND P0, PT, R4, 0x31, PT ;  /* 0x000000310400780c */ /* 0x000fc80003f04270 */
[----:B------:R-:W-:Y:S01]  /*5670*/  ISETP.GT.AND P1, PT, R3, RZ, P0 ;  /* 0x000000ff0300720c */ /* 0x000fe20000724270 */
[----:B0-----:R-:W-:-:S12]  /*5680*/  FMUL R5, R84, R88 ;  /* 0x0000005854057220 */ /* 0x001fd80000400000 */
[----:B------:R-:W-:Y:S01]  /*5690*/  @P1 STG.E desc[UR36][R8.64+0xc4], R81 ;  /* 0x0000c45108001986 */ /* 0x000fe2000c101924 */
[----:B------:R-:W-:-:S13]  /*56a0*/  ISETP.GT.AND P1, PT, R3, 0x8, P4 ;  /* 0x000000080300780c */ /* 0x000fda0002724270 */
[----:B------:R0:W-:Y:S01]  /*56b0*/  @P1 STG.E desc[UR36][R10.64+0xc0], R13 ;  /* 0x0000c00d0a001986 */ /* 0x0001e2000c101924 */
[----:B------:R-:W-:-:S13]  /*56c0*/  ISETP.GT.AND P1, PT, R3, 0x8, P0 ;  /* 0x000000080300780c */ /* 0x000fda0000724270 */
[----:B------:R-:W-:Y:S01]  /*56d0*/  @P1 STG.E desc[UR36][R10.64+0xc4], R83 ;  /* 0x0000c4530a001986 */ /* 0x000fe2000c101924 */
[----:B------:R-:W-:-:S05]  /*56e0*/  IADD3 R14, P1, R89, R10, RZ ;  /* 0x0000000a590e7210 */ /* 0x000fca0007f3e0ff */
[----:B------:R-:W-:Y:S01]  /*56f0*/  IMAD.X R15, R113, 0x1, R11, P1 ;  /* 0x00000001710f7824 */ /* 0x000fe200008e060b */
[----:B------:R-:W-:-:S13]  /*5700*/  ISETP.GT.AND P1, PT, R3, RZ, P2 ;  /* 0x000000ff0300720c */ /* 0x000fda0001724270 */
[----:B------:R1:W-:Y:S01]  /*5710*/  @P1 STG.E desc[UR36][R8.64+0xe0], R5 ;  /* 0x0000e00508001986 */ /* 0x0003e2000c101924 */
[----:B------:R-:W-:-:S05]  /*5720*/  IADD3 R20, P1, R89, R10, RZ ;  /* 0x0000000a59147210 */ /* 0x000fca0007f3e0ff */
[----:B------:R-:W-:Y:S01]  /*5730*/  IMAD.X R21, R113, 0x1, R11, P1 ;  /* 0x0000000171157824 */ /* 0x000fe200008e060b */
[----:B------:R-:W-:-:S05]  /*5740*/  IADD3 R12, P1, R89, R8, RZ ;  /* 0x00000008590c7210 */ /* 0x000fca0007f3e0ff */
[----:B0-----:R-:W-:Y:S01]  /*5750*/  IMAD.X R13, R113, 0x1, R9, P1 ;  /* 0x00000001710d7824 */ /* 0x001fe200008e0609 */
[----:B------:R-:W-:Y:S01]  /*5760*/  ISETP.GT.AND P1, PT, R4, 0x39, PT ;  /* 0x000000390400780c */ /* 0x000fe20003f24270 */
[----:B-1----:R-:W-:-:S03]  /*5770*/  FMUL R5, R24, R88 ;  /* 0x0000005818057220 */ /* 0x002fc60000400000 */
[----:B------:R-:W-:-:S13]  /*5780*/  ISETP.GT.AND P5, PT, R3, RZ, P1 ;  /* 0x000000ff0300720c */ /* 0x000fda0000fa4270 */
[----:B------:R-:W-:Y:S01]  /*5790*/  @P5 STG.E desc[UR36][R8.64+0xe4], R85 ;  /* 0x0000e45508005986 */ /* 0x000fe2000c101924 */
[----:B------:R-:W-:-:S03]  /*57a0*/  ISETP.GT.AND P5, PT, R4, 0x1, PT ;  /* 0x000000010400780c */ /* 0x000fc60003fa4270 */
[----:B------:R0:W-:Y:S01]  /*57b0*/  @P3 STG.E desc[UR36][R10.64+0xe0], R57 ;  /* 0x0000e0390a003986 */ /* 0x0001e2000c101924 */
[C---:B------:R-:W-:Y:S02]  /*57c0*/  ISETP.GT.AND P3, PT, R3.reuse, 0x8, P1 ;  /* 0x000000080300780c */ /* 0x040fe40000f64270 */
[----:B------:R-:W-:Y:S01]  /*57d0*/  ISETP.GT.AND P5, PT, R3, 0x80, P5 ;  /* 0x000000800300780c */ /* 0x000fe20002fa4270 */
[----:B0-----:R-:W-:-:S10]  /*57e0*/  FMUL R57, R26, R88 ;  /* 0x000000581a397220 */ /* 0x001fd40000400000 */
[----:B------:R0:W-:Y:S01]  /*57f0*/  @P3 STG.E desc[UR36][R10.64+0xe4], R87 ;  /* 0x0000e4570a003986 */ /* 0x0001e2000c101924 */
[C---:B------:R-:W-:Y:S01]  /*5800*/  ISETP.GT.AND P3, PT, R3.reuse, 0x80, P6 ;  /* 0x000000800300780c */ /* 0x040fe20003764270 */
[----:B------:R-:W-:Y:S01]  /*5810*/  @P5 IMAD.MOV.U32 R8, RZ, RZ, R12 ;  /* 0x000000ffff085224 */ /* 0x000fe200078e000c */
[----:B------:R-:W-:Y:S01]  /*5820*/  ISETP.GT.AND P6, PT, R3, 0x88, P6 ;  /* 0x000000880300780c */ /* 0x000fe200037c4270 */
[----:B------:R-:W-:Y:S02]  /*5830*/  @P5 IMAD.MOV.U32 R9, RZ, RZ, R13 ;  /* 0x000000ffff095224 */ /* 0x000fe400078e000d */
[----:B0-----:R-:W-:-:S08]  /*5840*/  FMUL R11, R30, R88 ;  /* 0x000000581e0b7220 */ /* 0x001fd00000400000 */
[----:B------:R0:W-:Y:S01]  /*5850*/  @P3 STG.E desc[UR36][R12.64], R5 ;  /* 0x000000050c003986 */ /* 0x0001e2000c101924 */
[----:B------:R-:W-:-:S03]  /*5860*/  ISETP.NE.AND P3, PT, R56, RZ, PT ;  /* 0x000000ff3800720c */ /* 0x000fc60003f65270 */
[----:B------:R-:W-:Y:S01]  /*5870*/  @P5 STG.E desc[UR36][R8.64+0x4], R25 ;  /* 0x0000041908005986 */ /* 0x000fe2000c101924 */
[----:B------:R-:W-:-:S03]  /*5880*/  ISETP.NE.AND P5, PT, R58, RZ, PT ;  /* 0x000000ff3a00720c */ /* 0x000fc60003fa5270 */
[----:B------:R1:W-:Y:S01]  /*5890*/  @P6 STG.E desc[UR36][R14.64], R57 ;  /* 0x000000390e006986 */ /* 0x0003e2000c101924 */
[----:B------:R-:W-:Y:S01]  /*58a0*/  ISETP.GT.AND P6, PT, R4, 0x1, PT ;  /* 0x000000010400780c */ /* 0x000fe20003fc4270 */
[----:B0-----:R-:W-:-:S03]  /*58b0*/  FMUL R5, R28, R88 ;  /* 0x000000581c057220 */ /* 0x001fc60000400000 */
[----:B------:R-:W-:Y:S01]  /*58c0*/  ISETP.GT.AND P6, PT, R3, 0x88, P6 ;  /* 0x000000880300780c */ /* 0x000fe200037c4270 */
[----:B-1----:R-:W-:-:S12]  /*58d0*/  FMUL R15, R44, R88 ;  /* 0x000000582c0f7220 */ /* 0x002fd80000400000 */
[----:B------:R-:W-:Y:S01]  /*58e0*/  @P6 STG.E desc[UR36][R20.64+0x4], R27 ;  /* 0x0000041b14006986 */ /* 0x000fe2000c101924 */
[----:B------:R-:W-:-:S04]  /*58f0*/  ISETP.GT.AND P6, PT, R4, 0x8, PT ;  /* 0x000000080400780c */ /* 0x000fc80003fc4270 */
[----:B------:R-:W-:-:S13]  /*5900*/  ISETP.GT.AND P6, PT, R3, 0x80, P6 ;  /* 0x000000800300780c */ /* 0x000fda00037c4270 */
[----:B------:R-:W-:Y:S01]  /*5910*/  @P6 MOV R8, R12 ;  /* 0x0000000c00086202 */ /* 0x000fe20000000f00 */
[----:B------:R-:W-:-:S05]  /*5920*/  @P6 IMAD.MOV.U32 R9, RZ, RZ, R13 ;  /* 0x000000ffff096224 */ /* 0x000fca00078e000d */
[----:B------:R0:W-:Y:S01]  /*5930*/  @P6 STG.E desc[UR36][R8.64+0x20], R5 ;  /* 0x0000200508006986 */ /* 0x0001e2000c101924 */
[----:B------:R-:W-:-:S04]  /*5940*/  ISETP.GT.AND P6, PT, R4, 0x9, PT ;  /* 0x000000090400780c */ /* 0x000fc80003fc4270 */
[----:B------:R-:W-:Y:S01]  /*5950*/  ISETP.GT.AND P6, PT, R3, 0x80, P6 ;  /* 0x000000800300780c */ /* 0x000fe200037c4270 */
[----:B0-----:R-:W-:-:S12]  /*5960*/  FMUL R5, R32, R88 ;  /* 0x0000005820057220 */ /* 0x001fd80000400000 */
[----:B------:R-:W-:Y:S02]  /*5970*/  @P6 IMAD.MOV.U32 R8, RZ, RZ, R12 ;  /* 0x000000ffff086224 */ /* 0x000fe400078e000c */
[----:B------:R-:W-:-:S05]  /*5980*/  @P6 IMAD.MOV.U32 R9, RZ, RZ, R13 ;  /* 0x000000ffff096224 */ /* 0x000fca00078e000d */
[----:B------:R-:W-:Y:S01]  /*5990*/  @P6 STG.E desc[UR36][R8.64+0x24], R29 ;  /* 0x0000241d08006986 */ /* 0x000fe2000c101924 */
[----:B------:R-:W-:-:S04]  /*59a0*/  ISETP.GT.AND P6, PT, R4, 0x8, PT ;  /* 0x000000080400780c */ /* 0x000fc80003fc4270 */
[----:B------:R-:W-:-:S13]  /*59b0*/  ISETP.GT.AND P6, PT, R3, 0x88, P6 ;  /* 0x000000880300780c */ /* 0x000fda00037c4270 */
[----:B------:R0:W-:Y:S01]  /*59c0*/  @P6 STG.E desc[UR36][R6.64+0x20], R11 ;  /* 0x0000200b06006986 */ /* 0x0001e2000c101924 */
[----:B------:R-:W-:-:S04]  /*59d0*/  ISETP.GT.AND P6, PT, R4, 0x9, PT ;  /* 0x000000090400780c */ /* 0x000fc80003fc4270 */
[----:B------:R-:W-:Y:S01]  /*59e0*/  ISETP.GT.AND P6, PT, R3, 0x88, P6 ;  /* 0x000000880300780c */ /* 0x000fe200037c4270 */
[----:B0-----:R-:W-:-:S12]  /*59f0*/  FMUL R11, R34, R88 ;  /* 0x00000058220b7220 */ /* 0x001fd80000400000 */
[----:B------:R-:W-:Y:S01]  /*5a00*/  @P6 STG.E desc[UR36][R6.64+0x24], R31 ;  /* 0x0000241f06006986 */ /* 0x000fe2000c101924 */
[----:B------:R-:W-:-:S04]  /*5a10*/  ISETP.GT.AND P6, PT, R4, 0x10, PT ;  /* 0x000000100400780c */ /* 0x000fc80003fc4270 */
[----:B------:R-:W-:-:S13]  /*5a20*/  ISETP.GT.AND P6, PT, R3, 0x80, P6 ;  /* 0x000000800300780c */ /* 0x000fda00037c4270 */
[----:B------:R-:W-:Y:S02]  /*5a30*/  @P6 IMAD.MOV.U32 R8, RZ, RZ, R12 ;  /* 0x000000ffff086224 */ /* 0x000fe400078e000c */
        /* <DEDUP_REMOVED lines=35> */
[----:B------:R-:W-:Y:S01]  /*5c70*/  @P6 MOV R8, R12 ;  /* 0x0000000c00086202 */ /* 0x000fe20000000f00 */
[----:B------:R-:W-:-:S05]  /*5c80*/  @P6 IMAD.MOV.U32 R9, RZ, RZ, R13 ;  /* 0x000000ffff096224 */ /* 0x000fca00078e000d */
[----:B------:R0:W-:Y:S01]  /*5c90*/  @P6 STG.E desc[UR36][R8.64+0x80], R5 ;  /* 0x0000800508006986 */ /* 0x0001e2000c101924 */
[----:B------:R-:W-:-:S04]  /*5ca0*/  ISETP.GT.AND P6, PT, R4, 0x21, PT ;  /* 0x000000210400780c */ /* 0x000fc80003fc4270 */
[----:B------:R-:W-:-:S13]  /*5cb0*/  ISETP.GT.AND P6, PT, R3, 0x80, P6 ;  /* 0x000000800300780c */ /* 0x000fda00037c4270 */
[----:B0-----:R-:W-:Y:S02]  /*5cc0*/  @P6 IMAD.MOV.U32 R8, RZ, RZ, R12 ;  /* 0x000000ffff086224 */ /* 0x001fe400078e000c */
[----:B------:R-:W-:-:S05]  /*5cd0*/  @P6 IMAD.MOV.U32 R9, RZ, RZ, R13 ;  /* 0x000000ffff096224 */ /* 0x000fca00078e000d */
[----:B------:R0:W-:Y:S01]  /*5ce0*/  @P6 STG.E desc[UR36][R8.64+0x84], R41 ;  /* 0x0000842908006986 */ /* 0x0001e2000c101924 */
[----:B------:R-:W-:-:S04]  /*5cf0*/  ISETP.GT.AND P6, PT, R4, 0x20, PT ;  /* 0x000000200400780c */ /* 0x000fc80003fc4270 */
[----:B------:R-:W-:Y:S01]  /*5d00*/  ISETP.GT.AND P6, PT, R3, 0x88, P6 ;  /* 0x000000880300780c */ /* 0x000fe200037c4270 */
[----:B0-----:R-:W-:-:S12]  /*5d10*/  FMUL R9, R46, R88 ;  /* 0x000000582e097220 */ /* 0x001fd80000400000 */
[----:B------:R0:W-:Y:S01]  /*5d20*/  @P6 STG.E desc[UR36][R6.64+0x80], R11 ;  /* 0x0000800b06006986 */ /* 0x0001e2000c101924 */
[----:B------:R-:W-:-:S04]  /*5d30*/  ISETP.GT.AND P6, PT, R4, 0x21, PT ;  /* 0x000000210400780c */ /* 0x000fc80003fc4270 */
[----:B------:R-:W-:Y:S01]  /*5d40*/  ISETP.GT.AND P6, PT, R3, 0x88, P6 ;  /* 0x000000880300780c */ /* 0x000fe200037c4270 */
[----:B0-----:R-:W-:-:S12]  /*5d50*/  FMUL R11, R48, R88 ;  /* 0x00000058300b7220 */ /* 0x001fd80000400000 */
[----:B------:R-:W-:Y:S02]  /*5d60*/  @P6 IMAD.MOV.U32 R4, RZ, RZ, R6 ;  /* 0x000000ffff046224 */ /* 0x000fe400078e0006 */
[----:B------:R-:W-:-:S05]  /*5d70*/  @P6 IMAD.MOV.U32 R5, RZ, RZ, R7 ;  /* 0x000000ffff056224 */ /* 0x000fca00078e0007 */
[----:B------:R0:W-:Y:S01]  /*5d80*/  @P6 STG.E desc[UR36][R4.64+0x84], R43 ;  /* 0x0000842b04006986 */ /* 0x0001e2000c101924 */
[C---:B------:R-:W-:Y:S02]  /*5d90*/  ISETP.GT.AND P6, PT, R3.reuse, 0x80, P5 ;  /* 0x000000800300780c */ /* 0x040fe40002fc4270 */
[----:B------:R-:W-:-:S11]  /*5da0*/  ISETP.GT.AND P5, PT, R3, 0x88, P5 ;  /* 0x000000880300780c */ /* 0x000fd60002fa4270 */
[----:B0-----:R-:W-:Y:S02]  /*5db0*/  @P6 IMAD.MOV.U32 R4, RZ, RZ, R12 ;  /* 0x000000ffff046224 */ /* 0x001fe400078e000c */
[----:B------:R-:W-:-:S05]  /*5dc0*/  @P6 IMAD.MOV.U32 R5, RZ, RZ, R13 ;  /* 0x000000ffff056224 */ /* 0x000fca00078e000d */
[----:B------:R0:W-:Y:S01]  /*5dd0*/  @P6 STG.E desc[UR36][R4.64+0xa0], R15 ;  /* 0x0000a00f04006986 */ /* 0x0001e2000c101924 */
[C---:B------:R-:W-:Y:S02]  /*5de0*/  ISETP.GT.AND P6, PT, R3.reuse, 0x80, P3 ;  /* 0x000000800300780c */ /* 0x040fe40001fc4270 */
[----:B------:R-:W-:-:S11]  /*5df0*/  ISETP.GT.AND P3, PT, R3, 0x88, P3 ;  /* 0x000000880300780c */ /* 0x000fd60001f64270 */
[----:B0-----:R-:W-:Y:S02]  /*5e00*/  @P6 IMAD.MOV.U32 R4, RZ, RZ, R12 ;  /* 0x000000ffff046224 */ /* 0x001fe400078e000c */
[----:B------:R-:W-:-:S05]  /*5e10*/  @P6 IMAD.MOV.U32 R5, RZ, RZ, R13 ;  /* 0x000000ffff056224 */ /* 0x000fca00078e000d */
[----:B------:R0:W-:Y:S02]  /*5e20*/  @P6 STG.E desc[UR36][R4.64+0xa4], R45 ;  /* 0x0000a42d04006986 */ /* 0x0001e4000c101924 */
[----:B0-----:R-:W-:Y:S02]  /*5e30*/  @P5 IMAD.MOV.U32 R4, RZ, RZ, R6 ;  /* 0x000000ffff045224 */ /* 0x001fe400078e0006 */
[----:B------:R-:W-:-:S05]  /*5e40*/  @P5 IMAD.MOV.U32 R5, RZ, RZ, R7 ;  /* 0x000000ffff055224 */ /* 0x000fca00078e0007 */
[----:B------:R0:W-:Y:S01]  /*5e50*/  @P5 STG.E desc[UR36][R4.64+0xa0], R9 ;  /* 0x0000a00904005986 */ /* 0x0001e2000c101924 */
[C---:B------:R-:W-:Y:S02]  /*5e60*/  ISETP.GT.AND P5, PT, R3.reuse, 0x80, P4 ;  /* 0x000000800300780c */ /* 0x040fe400027a4270 */
[----:B------:R-:W-:Y:S02]  /*5e70*/  ISETP.GT.AND P4, PT, R3, 0x88, P4 ;  /* 0x000000880300780c */ /* 0x000fe40002784270 */
[----:B0-----:R-:W-:Y:S01]  /*5e80*/  @P3 MOV R4, R6 ;  /* 0x0000000600043202 */ /* 0x001fe20000000f00 */
[----:B------:R-:W-:Y:S02]  /*5e90*/  @P3 IMAD.MOV.U32 R5, RZ, RZ, R7 ;  /* 0x000000ffff053224 */ /* 0x000fe400078e0007 */
[----:B------:R-:W-:-:S03]  /*5ea0*/  FMUL R9, R52, R88 ;  /* 0x0000005834097220 */ /* 0x000fc60000400000 */
[----:B------:R0:W-:Y:S01]  /*5eb0*/  @P3 STG.E desc[UR36][R4.64+0xa4], R47 ;  /* 0x0000a42f04003986 */ /* 0x0001e2000c101924 */
[C---:B------:R-:W-:Y:S02]  /*5ec0*/  ISETP.GT.AND P3, PT, R3.reuse, 0x80, P0 ;  /* 0x000000800300780c */ /* 0x040fe40000764270 */
[----:B------:R-:W-:Y:S01]  /*5ed0*/  ISETP.GT.AND P0, PT, R3, 0x88, P0 ;  /* 0x000000880300780c */ /* 0x000fe20000704270 */
[----:B0-----:R-:W-:Y:S02]  /*5ee0*/  @P5 IMAD.MOV.U32 R4, RZ, RZ, R12 ;  /* 0x000000ffff045224 */ /* 0x001fe400078e000c */
[----:B------:R-:W-:-:S05]  /*5ef0*/  @P5 IMAD.MOV.U32 R5, RZ, RZ, R13 ;  /* 0x000000ffff055224 */ /* 0x000fca00078e000d */
[----:B------:R0:W-:Y:S01]  /*5f00*/  @P5 STG.E desc[UR36][R4.64+0xc0], R11 ;  /* 0x0000c00b04005986 */ /* 0x0001e2000c101924 */
[C---:B------:R-:W-:Y:S02]  /*5f10*/  ISETP.GT.AND P5, PT, R3.reuse, 0x80, P2 ;  /* 0x000000800300780c */ /* 0x040fe400017a4270 */
[----:B------:R-:W-:Y:S01]  /*5f20*/  ISETP.GT.AND P2, PT, R3, 0x88, P2 ;  /* 0x000000880300780c */ /* 0x000fe20001744270 */
[----:B0-----:R-:W-:Y:S02]  /*5f30*/  @P3 IMAD.MOV.U32 R4, RZ, RZ, R12 ;  /* 0x000000ffff043224 */ /* 0x001fe400078e000c */
[----:B------:R-:W-:Y:S01]  /*5f40*/  FMUL R11, R54, R88 ;  /* 0x00000058360b7220 */ /* 0x000fe20000400000 */
[----:B------:R-:W-:-:S05]  /*5f50*/  @P3 IMAD.MOV.U32 R5, RZ, RZ, R13 ;  /* 0x000000ffff053224 */ /* 0x000fca00078e000d */
[----:B------:R0:W-:Y:S01]  /*5f60*/  @P3 STG.E desc[UR36][R4.64+0xc4], R49 ;  /* 0x0000c43104003986 */ /* 0x0001e2000c101924 */
[C---:B------:R-:W-:Y:S02]  /*5f70*/  ISETP.GT.AND P3, PT, R3.reuse, 0x80, P1 ;  /* 0x000000800300780c */ /* 0x040fe40000f64270 */
[----:B------:R-:W-:Y:S01]  /*5f80*/  ISETP.GT.AND P1, PT, R3, 0x88, P1 ;  /* 0x000000880300780c */ /* 0x000fe20000f24270 */
[----:B------:R-:W-:Y:S01]  /*5f90*/  FMUL R3, R50, R88 ;  /* 0x0000005832037220 */ /* 0x000fe20000400000 */
[----:B0-----:R-:W-:Y:S02]  /*5fa0*/  @P4 IMAD.MOV.U32 R4, RZ, RZ, R6 ;  /* 0x000000ffff044224 */ /* 0x001fe400078e0006 */
[----:B------:R-:W-:-:S05]  /*5fb0*/  @P4 IMAD.MOV.U32 R5, RZ, RZ, R7 ;  /* 0x000000ffff054224 */ /* 0x000fca00078e0007 */
[----:B------:R0:W-:Y:S02]  /*5fc0*/  @P4 STG.E desc[UR36][R4.64+0xc0], R3 ;  /* 0x0000c00304004986 */ /* 0x0001e4000c101924 */
[----:B0-----:R-:W-:Y:S02]  /*5fd0*/  @P0 IMAD.MOV.U32 R4, RZ, RZ, R6 ;  /* 0x000000ffff040224 */ /* 0x001fe400078e0006 */
[----:B------:R-:W-:-:S05]  /*5fe0*/  @P0 IMAD.MOV.U32 R5, RZ, RZ, R7 ;  /* 0x000000ffff050224 */ /* 0x000fca00078e0007 */
[----:B------:R0:W-:Y:S02]  /*5ff0*/  @P0 STG.E desc[UR36][R4.64+0xc4], R51 ;  /* 0x0000c43304000986 */ /* 0x0001e4000c101924 */
[----:B0-----:R-:W-:Y:S02]  /*6000*/  @P5 IMAD.MOV.U32 R4, RZ, RZ, R12 ;  /* 0x000000ffff045224 */ /* 0x001fe400078e000c */
[----:B------:R-:W-:-:S05]  /*6010*/  @P5 IMAD.MOV.U32 R5, RZ, RZ, R13 ;  /* 0x000000ffff055224 */ /* 0x000fca00078e000d */
[----:B------:R0:W-:Y:S04]  /*6020*/  @P5 STG.E desc[UR36][R4.64+0xe0], R9 ;  /* 0x0000e00904005986 */ /* 0x0001e8000c101924 */
[----:B------:R1:W-:Y:S01]  /*6030*/  @P3 STG.E desc[UR36][R12.64+0xe4], R53 ;  /* 0x0000e4350c003986 */ /* 0x0003e2000c101924 */
[----:B0-----:R-:W-:Y:S01]  /*6040*/  @P2 MOV R4, R6 ;  /* 0x0000000600042202 */ /* 0x001fe20000000f00 */
[----:B------:R-:W-:-:S05]  /*6050*/  @P2 IMAD.MOV.U32 R5, RZ, RZ, R7 ;  /* 0x000000ffff052224 */ /* 0x000fca00078e0007 */
[----:B------:R1:W-:Y:S04]  /*6060*/  @P2 STG.E desc[UR36][R4.64+0xe0], R11 ;  /* 0x0000e00b04002986 */ /* 0x0003e8000c101924 */
[----:B------:R1:W-:Y:S02]  /*6070*/  @P1 STG.E desc[UR36][R6.64+0xe4], R55 ;  /* 0x0000e43706001986 */ /* 0x0003e4000c101924 */
.L_x_158:
[----:B------:R-:W-:Y:S05]  /*6080*/  BSYNC B0 ;  /* 0x0000000000007941 */ /* 0x000fea0003800000 */
.L_x_34:
[----:B------:R-:W-:Y:S01]  /*6090*/  ULDC UR4, c[0x0][0xc] ;  /* 0x0000030000047ab9 */ /* 0x000fe20000000800 */
[----:B------:R-:W-:Y:S01]  /*60a0*/  ULDC UR5, c[0x0][0x10] ;  /* 0x0000040000057ab9 */ /* 0x000fe20000000800 */
[----:B------:R-:W2:Y:S01]  /*60b0*/  LDC R3, c[0x0][0x14] ;  /* 0x00000500ff037b82 */ /* 0x000ea20000000800 */
[----:B------:R-:W-:Y:S01]  /*60c0*/  UIMAD.WIDE.U32 UR4, UR4, UR5, URZ ;  /* 0x00000005040472a5 */ /* 0x000fe2000f8e003f */
[----:B------:R-:W-:Y:S02]  /*60d0*/  IMAD.MOV.U32 R92, RZ, RZ, -0x1 ;  /* 0xffffffffff5c7424 */ /* 0x000fe400078e00ff */
[----:B------:R-:W-:-:S03]  /*60e0*/  IMAD.MOV.U32 R89, RZ, RZ, -0x1 ;  /* 0xffffffffff597424 */ /* 0x000fc600078e00ff */
[----:B--2---:R-:W-:-:S04]  /*60f0*/  IMAD.WIDE.U32 R16, R3, UR4, R16 ;  /* 0x0000000403107c25 */ /* 0x004fc8000f8e0010 */
[----:B------:R-:W-:Y:S01]  /*6100*/  IMAD R3, R3, UR5, RZ ;  /* 0x0000000503037c24 */ /* 0x000fe2000f8e02ff */
[----:B------:R-:W-:Y:S02]  /*6110*/  ULDC.64 UR4, c[0x0][0x650] ;  /* 0x0001940000047ab9 */ /* 0x000fe40000000a00 */
[----:B------:R-:W-:Y:S01]  /*6120*/  ISETP.GE.U32.AND P0, PT, R16, UR4, PT ;  /* 0x0000000410007c0c */ /* 0x000fe2000bf06070 */
[--C-:B------:R-:W-:Y:S01]  /*6130*/  IMAD.IADD R17, R17, 0x1, R3.reuse ;  /* 0x0000000111117824 */ /* 0x100fe200078e0203 */
[----:B------:R-:W-:-:S04]  /*6140*/  PRMT R3, RZ, 0x7610, R3 ;  /* 0x00007610ff037816 */ /* 0x000fc80000000003 */
[----:B------:R-:W-:-:S13]  /*6150*/  ISETP.GE.U32.AND.EX P0, PT, R17, UR5, PT, P0 ;  /* 0x0000000511007c0c */ /* 0x000fda000bf06100 */
[----:B------:R-:W-:Y:S05]  /*6160*/  @P0 BRA `(.L_x_159) ;  /* 0x0000000400640947 */ /* 0x000fea0003800000 */
[----:B-1----:R-:W1:Y:S01]  /*6170*/  S2R R12, SR_CTAID.X ;  /* 0x00000000000c7919 */ /* 0x002e620000002500 */
[----:B---3--:R-:W2:Y:S01]  /*6180*/  LDC.64 R10, c[0x0][0x628] ;  /* 0x00018a00ff0a7b82 */ /* 0x008ea20000000a00 */
[----:B------:R-:W-:Y:S01]  /*6190*/  ULDC UR4, c[0x0][0x150] ;  /* 0x0000540000047ab9 */ /* 0x000fe20000000800 */
[----:B------:R-:W-:Y:S01]  /*61a0*/  IMAD.MOV.U32 R8, RZ, RZ, R16 ;  /* 0x000000ffff087224 */ /* 0x000fe200078e0010 */
[----:B------:R-:W3:Y:S01]  /*61b0*/  S2R R24, SR_CTAID.Y ;  /* 0x0000000000187919 */ /* 0x000ee20000002600 */
[----:B------:R-:W-:-:S04]  /*61c0*/  IMAD.MOV.U32 R9, RZ, RZ, R17 ;  /* 0x000000ffff097224 */ /* 0x000fc800078e0011 */
[----:B------:R-:W0:Y:S08]  /*61d0*/  LDC R21, c[0x0][0x144] ;  /* 0x00005100ff157b82 */ /* 0x000e300000000800 */
[----:B------:R-:W0:Y:S08]  /*61e0*/  LDC R0, c[0x0][0x630] ;  /* 0x00018c00ff007b82 */ /* 0x000e300000000800 */
[----:B------:R-:W0:Y:S01]  /*61f0*/  LDC.64 R14, c[0x0][0x620] ;  /* 0x00018800ff0e7b82 */ /* 0x000e220000000a00 */
[----:B--2---:R-:W-:-:S04]  /*6200*/  ISETP.NE.U32.AND P0, PT, R10, RZ, PT ;  /* 0x000000ff0a00720c */ /* 0x004fc80003f05070 */
[----:B------:R-:W-:Y:S02]  /*6210*/  ISETP.NE.AND.EX P0, PT, R11, RZ, PT, P0 ;  /* 0x000000ff0b00720c */ /* 0x000fe40003f05300 */
[----:B-1----:R-:W-:-:S05]  /*6220*/  I2FP.F32.U32 R3, R12 ;  /* 0x0000000c00037245 */ /* 0x002fca0000201000 */
[----:B------:R-:W-:-:S04]  /*6230*/  FMUL R3, R3, UR4 ;  /* 0x0000000403037c20 */ /* 0x000fc80008400000 */
[----:B------:R1:W2:Y:S02]  /*6240*/  F2I.U32.TRUNC.NTZ R20, R3 ;  /* 0x0000000300147305 */ /* 0x0002a4000020f000 */
[----:B---3--:R-:W-:Y:S05]  /*6250*/  @!P0 BRA `(.L_x_160) ;  /* 0x0000000000288947 */ /* 0x008fea0003800000 */
[----:B-1----:R-:W1:Y:S02]  /*6260*/  LDC R3, c[0x0][0x634] ;  /* 0x00018d00ff037b82 */ /* 0x002e640000000800 */
[----:B-1----:R-:W-:-:S05]  /*6270*/  IADD3 R3, P0, R16, R3, RZ ;  /* 0x0000000310037210 */ /* 0x002fca0007f1e0ff */
[----:B------:R-:W-:-:S04]  /*6280*/  IMAD.X R13, RZ, RZ, R17, P0 ;  /* 0x000000ffff0d7224 */ /* 0x000fc800000e0611 */
[----:B------:R-:W-:-:S04]  /*6290*/  IMAD.WIDE.U32 R4, R13, R10, RZ ;  /* 0x0000000a0d047225 */ /* 0x000fc800078e00ff */
[----:B0-----:R-:W-:-:S04]  /*62a0*/  IMAD.WIDE.U32 R6, P0, R3, R11, R4 ;  /* 0x0000000b03067225 */ /* 0x001fc80007800004 */
[----:B------:R-:W-:-:S04]  /*62b0*/  IMAD.WIDE.U32 R4, R3, R10, RZ ;  /* 0x0000000a03047225 */ /* 0x000fc800078e00ff */
[----:B------:R-:W-:Y:S01]  /*62c0*/  IMAD.X R9, RZ, RZ, RZ, P0 ;  /* 0x000000ffff097224 */ /* 0x000fe200000e06ff */
[----:B------:R-:W-:Y:S01]  /*62d0*/  IADD3 RZ, P0, R5, R6, RZ ;  /* 0x0000000605ff7210 */ /* 0x000fe20007f1e0ff */
[----:B------:R-:W-:-:S04]  /*62e0*/  IMAD.MOV.U32 R8, RZ, RZ, R7 ;  /* 0x000000ffff087224 */ /* 0x000fc800078e0007 */
[----:B------:R-:W-:-:S08]  /*62f0*/  IMAD.WIDE.U32.X R8, R13, R11, R8, P0 ;  /* 0x0000000b0d087225 */ /* 0x000fd000000e0408 */
.L_x_160:
[----:B------:R-:W3:Y:S01]  /*6300*/  LDC.64 R28, c[0x0][0x640] ;  /* 0x00019000ff1c7b82 */ /* 0x000ee20000000a00 */
[-CC-:B0-----:R-:W-:Y:S01]  /*6310*/  SHF.R.U64 R89, R8, R0.reuse, R9.reuse ;  /* 0x0000000008597219 */ /* 0x181fe20000001209 */
[----:B--2---:R-:W-:Y:S01]  /*6320*/  IMAD.MOV R20, RZ, RZ, -R20 ;  /* 0x000000ffff147224 */ /* 0x004fe200078e0a14 */
[----:B------:R-:W-:Y:S01]  /*6330*/  SHF.R.U32.HI R0, RZ, R0, R9 ;  /* 0x00000000ff007219 */ /* 0x000fe20000011609 */
[----:B------:R-:W-:Y:S01]  /*6340*/  ULDC UR4, c[0x0][0x154] ;  /* 0x0000550000047ab9 */ /* 0x000fe20000000800 */
[----:B-1----:R-:W-:Y:S01]  /*6350*/  IADD3 R3, P0, RZ, -R89, RZ ;  /* 0x80000059ff037210 */ /* 0x002fe20007f1e0ff */
[----:B------:R-:W-:Y:S02]  /*6360*/  IMAD R21, R21, R20, R12 ;  /* 0x0000001415157224 */ /* 0x000fe400078e020c */
[----:B------:R-:W0:Y:S01]  /*6370*/  LDC R6, c[0x0][0x618] ;  /* 0x00018600ff067b82 */ /* 0x000e220000000800 */
[----:B------:R-:W-:Y:S02]  /*6380*/  IMAD.MOV.U32 R7, RZ, RZ, 0x1 ;  /* 0x00000001ff077424 */ /* 0x000fe400078e00ff */
[----:B------:R-:W-:-:S04]  /*6390*/  IMAD.X R5, RZ, RZ, ~R0, P0 ;  /* 0x000000ffff057224 */ /* 0x000fc800000e0e00 */
[-C--:B------:R-:W-:Y:S01]  /*63a0*/  IMAD R0, R5, R14.reuse, RZ ;  /* 0x0000000e05007224 */ /* 0x080fe200078e02ff */
[----:B------:R-:W1:Y:S01]  /*63b0*/  LDC R8, c[0x0][0x608] ;  /* 0x00018200ff087b82 */ /* 0x000e620000000800 */
[----:B------:R-:W-:-:S04]  /*63c0*/  IMAD.WIDE.U32 R4, R3, R14, R16 ;  /* 0x0000000e03047225 */ /* 0x000fc800078e0010 */
[----:B------:R-:W-:Y:S01]  /*63d0*/  IMAD R3, R3, R15, R0 ;  /* 0x0000000f03037224 */ /* 0x000fe200078e0200 */
[----:B------:R-:W-:Y:S02]  /*63e0*/  I2FP.F32.U32 R0, R24 ;  /* 0x0000001800007245 */ /* 0x000fe40000201000 */
[----:B------:R-:W2:Y:S01]  /*63f0*/  LDC R26, c[0x0][0x658] ;  /* 0x00019600ff1a7b82 */ /* 0x000ea20000000800 */
[----:B---3--:R-:W-:Y:S02]  /*6400*/  ISETP.NE.U32.AND P0, PT, R28, RZ, PT ;  /* 0x000000ff1c00720c */ /* 0x008fe40003f05070 */
[----:B------:R-:W-:Y:S01]  /*6410*/  IADD3 R3, R5, R3, RZ ;  /* 0x0000000305037210 */ /* 0x000fe20007ffe0ff */
[----:B------:R-:W-:Y:S01]  /*6420*/  FMUL R0, R0, UR4 ;  /* 0x0000000400007c20 */ /* 0x000fe20008400000 */
[----:B------:R-:W-:Y:S01]  /*6430*/  ISETP.NE.AND.EX P0, PT, R29, RZ, PT, P0 ;  /* 0x000000ff1d00720c */ /* 0x000fe20003f05300 */
[----:B------:R-:W-:Y:S02]  /*6440*/  IMAD.MOV.U32 R5, RZ, RZ, -0x1 ;  /* 0xffffffffff057424 */ /* 0x000fe400078e00ff */
[----:B------:R-:W3:Y:S01]  /*6450*/  LDC R15, c[0x0][0x148] ;  /* 0x00005200ff0f7b82 */ /* 0x000ee20000000800 */
[-CC-:B0-----:R-:W-:Y:S01]  /*6460*/  SHF.R.U64 R12, R4, R6.reuse, R3.reuse ;  /* 0x00000006040c7219 */ /* 0x181fe20000001203 */
[----:B------:R0:W0:Y:S01]  /*6470*/  F2I.U32.TRUNC.NTZ R13, R0 ;  /* 0x00000000000d7305 */ /* 0x000022000020f000 */
[----:B------:R-:W-:-:S05]  /*6480*/  SHF.R.U32.HI R3, RZ, R6, R3 ;  /* 0x00000006ff037219 */ /* 0x000fca0000011603 */
[----:B------:R-:W0:Y:S01]  /*6490*/  LDC R20, c[0x0][0x600] ;  /* 0x00018000ff147b82 */ /* 0x000e220000000800 */
[-CC-:B-1----:R-:W-:Y:S02]  /*64a0*/  SHF.R.U64 R10, R12, R8.reuse, R3.reuse ;  /* 0x000000080c0a7219 */ /* 0x182fe40000001203 */
[----:B------:R-:W-:-:S05]  /*64b0*/  SHF.R.U32.HI R3, RZ, R8, R3 ;  /* 0x00000008ff037219 */ /* 0x000fca0000011603 */
[----:B------:R-:W1:Y:S01]  /*64c0*/  LDC R27, c[0x0][0x648] ;  /* 0x00019200ff1b7b82 */ /* 0x000e620000000800 */
[-C--:B--2---:R-:W-:Y:S02]  /*64d0*/  SHF.L.U32 R4, R5, R26.reuse, RZ ;  /* 0x0000001a05047219 */ /* 0x084fe400000006ff */
[-CC-:B------:R-:W-:Y:S02]  /*64e0*/  SHF.R.U64 R14, R10, R26.reuse, R3.reuse ;  /* 0x0000001a0a0e7219 */ /* 0x180fe40000001203 */
[----:B------:R-:W-:Y:S02]  /*64f0*/  SHF.R.U32.HI R5, RZ, R26, R3 ;  /* 0x0000001aff057219 */ /* 0x000fe40000011603 */
[----:B------:R-:W-:Y:S01]  /*6500*/  LOP3.LUT R25, RZ, R4, RZ, 0x33, !PT ;  /* 0x00000004ff197212 */ /* 0x000fe200078e33ff */
[----:B------:R-:W2:Y:S01]  /*6510*/  LDC R30, c[0x0][0x638] ;  /* 0x00018e00ff1e7b82 */ /* 0x000ea20000000800 */
[----:B------:R-:W-:Y:S01]  /*6520*/  SHF.L.U32 R26, R7, R26, RZ ;  /* 0x0000001a071a7219 */ /* 0x000fe200000006ff */
[----:B------:R-:W-:-:S06]  /*6530*/  IMAD.MOV.U32 R4, RZ, RZ, R14 ;  /* 0x000000ffff047224 */ /* 0x000fcc00078e000e */
[----:B------:R-:W0:Y:S01]  /*6540*/  LDC R31, c[0x0][0x610] ;  /* 0x00018400ff1f7b82 */ /* 0x000e220000000800 */
        /* <DEDUP_REMOVED lines=11> */
.L_x_161:
[----:B------:R-:W-:Y:S01]  /*6600*/  ISETP.NE.AND P0, PT, R2, 0x1, PT ;  /* 0x000000010200780c */ /* 0x000fe20003f05270 */
[----:B0-----:R-:W-:Y:S01]  /*6610*/  VIADD R7, R20, 0xffffffff ;  /* 0xffffffff14077836 */ /* 0x001fe20000000000 */
[----:B-1----:R-:W-:Y:S01]  /*6620*/  SHF.R.U64 R0, R4, R27, R5 ;  /* 0x0000001b04007219 */ /* 0x002fe20000001205 */
[----:B------:R-:W-:Y:S01]  /*6630*/  IMAD.MOV R13, RZ, RZ, -R13 ;  /* 0x000000ffff0d7224 */ /* 0x000fe200078e0a0d */
[----:B------:R-:W-:Y:S01]  /*6640*/  LOP3.LUT R5, R10, R25, RZ, 0xc0, !PT ;  /* 0x000000190a057212 */ /* 0x000fe200078ec0ff */
[----:B------:R-:W-:Y:S01]  /*6650*/  IMAD.MOV.U32 R4, RZ, RZ, 0x1 ;  /* 0x00000001ff047424 */ /* 0x000fe200078e00ff */
[----:B------:R-:W-:Y:S01]  /*6660*/  LOP3.LUT R12, R12, R7, RZ, 0xc0, !PT ;  /* 0x000000070c0c7212 */ /* 0x000fe200078ec0ff */
[----:B------:R-:W-:Y:S02]  /*6670*/  IMAD.MOV R3, RZ, RZ, -R0 ;  /* 0x000000ffff037224 */ /* 0x000fe400078e0a00 */
[----:B------:R-:W-:Y:S02]  /*6680*/  IMAD R0, R26, R0, R5 ;  /* 0x000000001a007224 */ /* 0x000fe400078e0205 */
[----:B--2---:R-:W-:-:S02]  /*6690*/  IMAD R3, R3, R30, R14 ;  /* 0x0000001e03037224 */ /* 0x004fc400078e020e */
[----:B---3--:R-:W-:Y:S02]  /*66a0*/  @P0 IMAD R21, R15, R13, R24 ;  /* 0x0000000d0f150224 */ /* 0x008fe400078e0218 */
[----:B------:R-:W-:Y:S01]  /*66b0*/  IMAD R5, R3, R20, R12 ;  /* 0x0000001403057224 */ /* 0x000fe200078e020c */
[----:B------:R-:W-:Y:S01]  /*66c0*/  PRMT R3, R4, 0x7610, R3 ;  /* 0x0000761004037816 */ /* 0x000fe20000000003 */
[----:B------:R-:W-:-:S05]  /*66d0*/  IMAD R0, R0, R31, R21 ;  /* 0x0000001f00007224 */ /* 0x000fca00078e0215 */
[----:B------:R-:W-:Y:S02]  /*66e0*/  SEL R92, R5, R0, !P0 ;  /* 0x00000000055c7207 */ /* 0x000fe40004000000 */
[----:B------:R-:W-:-:S07]  /*66f0*/  SEL R0, R0, R5, !P0 ;  /* 0x0000000500007207 */ /* 0x000fce0004000000 */
.L_x_159:
[----:B------:R-:W-:Y:S01]  /*6700*/  LOP3.LUT P0, RZ, R3, 0xff, RZ, 0xc0, !PT ;  /* 0x000000ff03ff7812 */ /* 0x000fe2000780c0ff */
[----:B------:R-:W-:-:S12]  /*6710*/  IMAD.MOV.U32 R94, RZ, RZ, R0 ;  /* 0x000000ffff5e7224 */ /* 0x000fd800078e0000 */
[----:B------:R-:W-:Y:S05]  /*6720*/  @P0 BRA `(.L_x_162) ;  /* 0xffffffa800c40947 */ /* 0x000fea000383ffff */
[----:B------:R-:W-:Y:S05]  /*6730*/  EXIT ;  /* 0x000000000000794d */ /* 0x000fea0003800000 */
.L_x_7:
[----:B------:R-:W-:Y:S01]  /*6740*/  ULDC.64 UR4, c[0x0][0x650] ;  /* 0x0001940000047ab9 */ /* 0x000fe20000000a00 */
[----:B------:R-:W-:Y:S01]  /*6750*/  PRMT R6, RZ, 0x7610, R6 ;  /* 0x00007610ff067816 */ /* 0x000fe20000000006 */
[----:B------:R-:W-:Y:S01]  /*6760*/  IMAD.MOV.U32 R20, RZ, RZ, -0x1 ;  /* 0xffffffffff147424 */ /* 0x000fe200078e00ff */
[----:B------:R-:W-:Y:S01]  /*6770*/  ISETP.GE.U32.AND P0, PT, R16, UR4, PT ;  /* 0x0000000410007c0c */ /* 0x000fe2000bf06070 */
[----:B------:R-:W-:Y:S01]  /*6780*/  IMAD.MOV.U32 R13, RZ, RZ, -0x1 ;  /* 0xffffffffff0d7424 */ /* 0x000fe200078e00ff */
[----:B------:R-:W-:Y:S02]  /*6790*/  MOV R11, 0xffffffff ;  /* 0xffffffff000b7802 */ /* 0x000fe40000000f00 */
        /* <DEDUP_REMOVED lines=20> */
.L_x_164:
[----:B------:R-:W0:Y:S01]  /*68e0*/  LDC.64 R28, c[0x0][0x640] ;  /* 0x00019000ff1c7b82 */ /* 0x000e220000000a00 */
[-CC-:B------:R-:W-:Y:S01]  /*68f0*/  SHF.R.U64 R22, R12, R6.reuse, R13.reuse ;  /* 0x000000060c167219 */ /* 0x180fe2000000120d */
[----:B------:R-:W-:Y:S01]  /*6900*/  IMAD.MOV.U32 R30, RZ, RZ, 0x1 ;  /* 0x00000001ff1e7424 */ /* 0x000fe200078e00ff */
[----:B------:R-:W-:Y:S02]  /*6910*/  SHF.R.U32.HI R6, RZ, R6, R13 ;  /* 0x00000006ff067219 */ /* 0x000fe4000001160d */
        /* <DEDUP_REMOVED lines=9> */
[----:B------:R-:W-:-:S03]  /*69b0*/  IMAD.IADD R9, R9, 0x1, R11 ;  /* 0x0000000109097824 */ /* 0x000fc600078e020b */
[----:B------:R-:W-:-:S03]  /*69c0*/  ISETP.NE.AND.EX P0, PT, R29, RZ, PT, P0 ;  /* 0x000000ff1d00720c */ /* 0x000fc60003f05300 */
[----:B------:R-:W0:Y:S01]  /*69d0*/  LDC R20, c[0x0][0x600] ;  /* 0x00018000ff147b82 */ /* 0x000e220000000800 */
[-CC-:B-1----:R-:W-:Y:S01]  /*69e0*/  SHF.R.U64 R14, R8, R10.reuse, R9.reuse ;  /* 0x0000000a080e7219 */ /* 0x182fe20000001209 */
[----:B------:R-:W-:Y:S01]  /*69f0*/  IMAD.MOV.U32 R8, RZ, RZ, -0x1 ;  /* 0xffffffffff087424 */ /* 0x000fe200078e00ff */
[----:B------:R-:W-:-:S05]  /*6a00*/  SHF.R.U32.HI R9, RZ, R10, R9 ;  /* 0x0000000aff097219 */ /* 0x000fca0000011609 */
[----:B------:R-:W1:Y:S01]  /*6a10*/  LDC R24, c[0x0][0x648] ;  /* 0x00019200ff187b82 */ /* 0x000e620000000800 */
[-CC-:B--2---:R-:W-:Y:S02]  /*6a20*/  SHF.R.U64 R23, R14, R12.reuse, R9.reuse ;  /* 0x0000000c0e177219 */ /* 0x184fe40000001209 */
[----:B------:R-:W-:-:S05]  /*6a30*/  SHF.R.U32.HI R6, RZ, R12, R9 ;  /* 0x0000000cff067219 */ /* 0x000fca0000011609 */
[----:B------:R-:W2:Y:S01]  /*6a40*/  LDC R26, c[0x0][0x638] ;  /* 0x00018e00ff1a7b82 */ /* 0x000ea20000000800 */
[-C--:B---3--:R-:W-:Y:S02]  /*6a50*/  SHF.L.U32 R8, R8, R27.reuse, RZ ;  /* 0x0000001b08087219 */ /* 0x088fe400000006ff */
[-CC-:B------:R-:W-:Y:S02]  /*6a60*/  SHF.R.U64 R25, R23, R27.reuse, R6.reuse ;  /* 0x0000001b17197219 */ /* 0x180fe40000001206 */
[----:B------:R-:W-:Y:S02]  /*6a70*/  LOP3.LUT R32, RZ, R8, RZ, 0x33, !PT ;  /* 0x00000008ff207212 */ /* 0x000fe400078e33ff */
[----:B------:R-:W-:Y:S01]  /*6a80*/  SHF.R.U32.HI R9, RZ, R27, R6 ;  /* 0x0000001bff097219 */ /* 0x000fe20000011606 */
[----:B------:R-:W3:Y:S01]  /*6a90*/  LDC R31, c[0x0][0x610] ;  /* 0x00018400ff1f7b82 */ /* 0x000ee20000000800 */
[----:B------:R-:W-:Y:S01]  /*6aa0*/  MOV R8, R25 ;  /* 0x0000001900087202 */ /* 0x000fe20000000f00 */
[----:B------:R-:W-:Y:S06]  /*6ab0*/  @!P0 BRA `(.L_x_165) ;  /* 0x0000000000288947 */ /* 0x000fec0003800000 */
        /* <DEDUP_REMOVED lines=10> */
.L_x_165:
[----:B------:R-:W-:Y:S01]  /*6b60*/  ISETP.NE.AND P0, PT, R2, 0x1, PT ;  /* 0x000000010200780c */ /* 0x000fe20003f05270 */
[----:B------:R-:W-:Y:S01]  /*6b70*/  IMAD.MOV.U32 R13, RZ, RZ, R22 ;  /* 0x000000ffff0d7224 */ /* 0x000fe200078e0016 */
[----:B-1----:R-:W-:Y:S01]  /*6b80*/  SHF.R.U64 R6, R8, R24, R9 ;  /* 0x0000001808067219 */ /* 0x002fe20000001209 */
[----:B0-----:R-:W-:Y:S01]  /*6b90*/  VIADD R9, R20, 0xffffffff ;  /* 0xffffffff14097836 */ /* 0x001fe20000000000 */
[----:B------:R-:W-:Y:S02]  /*6ba0*/  SHF.L.U32 R30, R30, R27, RZ ;  /* 0x0000001b1e1e7219 */ /* 0x000fe400000006ff */
[----:B------:R-:W-:Y:S01]  /*6bb0*/  LOP3.LUT R5, R23, R32, RZ, 0xc0, !PT ;  /* 0x0000002017057212 */ /* 0x000fe200078ec0ff */
[----:B------:R-:W-:-:S04]  /*6bc0*/  IMAD.MOV R8, RZ, RZ, -R6 ;  /* 0x000000ffff087224 */ /* 0x000fc800078e0a06 */
[----:B------:R-:W-:Y:S01]  /*6bd0*/  IMAD R6, R30, R6, R5 ;  /* 0x000000061e067224 */ /* 0x000fe200078e0205 */
[----:B------:R-:W-:Y:S01]  /*6be0*/  LOP3.LUT R5, R14, R9, RZ, 0xc0, !PT ;  /* 0x000000090e057212 */ /* 0x000fe200078ec0ff */
[----:B------:R-:W-:Y:S02]  /*6bf0*/  @P0 IMAD R3, R7, R21, R4 ;  /* 0x0000001507030224 */ /* 0x000fe400078e0204 */
[----:B--2---:R-:W-:Y:S02]  /*6c00*/  IMAD R4, R8, R26, R25 ;  /* 0x0000001a08047224 */ /* 0x004fe400078e0219 */
[----:B---3--:R-:W-:Y:S02]  /*6c10*/  IMAD R3, R6, R31, R3 ;  /* 0x0000001f06037224 */ /* 0x008fe400078e0203 */
[----:B------:R-:W-:Y:S02]  /*6c20*/  IMAD R4, R4, R20, R5 ;  /* 0x0000001404047224 */ /* 0x000fe400078e0205 */
[----:B------:R-:W-:-:S03]  /*6c30*/  IMAD.MOV.U32 R6, RZ, RZ, 0x1 ;  /* 0x00000001ff067424 */ /* 0x000fc600078e00ff */
[----:B------:R-:W-:Y:S02]  /*6c40*/  SEL R20, R4, R3, !P0 ;  /* 0x0000000304147207 */ /* 0x000fe40004000000 */
[----:B------:R-:W-:-:S07]  /*6c50*/  SEL R11, R3, R4, !P0 ;  /* 0x00000004030b7207 */ /* 0x000fce0004000000 */
.L_x_163:
[----:B------:R-:W-:-:S08]  /*6c60*/  NOP ;  /* 0x0000000000007918 */ /* 0x000fd00000000000 */
[----:B------:R-:W0:-:S00]  /*6c70*/  USETMAXREG.DEALLOC.CTAPOOL 0x28 ;  /* 0x00000028000079c8 */ /* 0x000e0000080e0500 */
[----:B0-----:R-:W-:-:S13]  /*6c80*/  ISETP.NE.AND P0, PT, R0, RZ, PT ;  /* 0x000000ff0000720c */ /* 0x001fda0003f05270 */
[----:B------:R-:W-:Y:S05]  /*6c90*/  @P0 EXIT ;  /* 0x000000000000094d */ /* 0x000fea0003800000 */
[----:B------:R-:W-:Y:S01]  /*6ca0*/  LOP3.LUT P0, RZ, R6, 0xff, RZ, 0xc0, !PT ;  /* 0x000000ff06ff7812 */ /* 0x000fe2000780c0ff */
[----:B------:R-:W-:Y:S02]  /*6cb0*/  IMAD.MOV.U32 R0, RZ, RZ, 0x1 ;  /* 0x00000001ff007424 */ /* 0x000fe400078e00ff */
[----:B------:R-:W-:-:S10]  /*6cc0*/  IMAD.MOV.U32 R12, RZ, RZ, RZ ;  /* 0x000000ffff0c7224 */ /* 0x000fd400078e00ff */
[----:B------:R-:W-:Y:S05]  /*6cd0*/  @!P0 BRA `(.L_x_166) ;  /* 0x0000000c00908947 */ /* 0x000fea0003800000 */
[----:B------:R-:W0:Y:S01]  /*6ce0*/  LDC R0, c[0x0][0x28c] ;  /* 0x0000a300ff007b82 */ /* 0x000e220000000800 */
[----:B------:R-:W-:Y:S01]  /*6cf0*/  ULDC UR5, c[0x0][0x658] ;  /* 0x0001960000057ab9 */ /* 0x000fe20000000800 */
[----:B------:R-:W-:Y:S01]  /*6d00*/  UMOV UR11, 0xffffffff ;  /* 0xffffffff000b7882 */ /* 0x000fe20000000000 */
[----:B------:R-:W-:Y:S01]  /*6d10*/  UMOV UR17, 0x1 ;  /* 0x0000000100117882 */ /* 0x000fe20000000000 */
[----:B------:R-:W-:Y:S01]  /*6d20*/  USHF.L.U32 UR11, UR11, UR5, URZ ;  /* 0x000000050b0b7299 */ /* 0x000fe2000800063f */
[----:B------:R-:W-:Y:S01]  /*6d30*/  BSSY B0, `(.L_x_166) ;  /* 0x00000de000007945 */ /* 0x000fe20003800000 */
[----:B------:R-:W-:Y:S01]  /*6d40*/  ULDC UR9, c[0x0][0xc] ;  /* 0x0000030000097ab9 */ /* 0x000fe20000000800 */
[----:B------:R-:W-:Y:S01]  /*6d50*/  ULDC UR16, c[0x0][0x10] ;  /* 0x0000040000107ab9 */ /* 0x000fe20000000800 */
[----:B------:R-:W1:Y:S01]  /*6d60*/  S2UR UR8, SR_CgaCtaId ;  /* 0x00000000000879c3 */ /* 0x000e620000008800 */
[----:B------:R-:W-:Y:S01]  /*6d70*/  ULOP3.LUT UR13, URZ, UR11, URZ, 0x33, !UPT ;  /* 0x0000000b3f0d7292 */ /* 0x000fe2000f8e333f */
[----:B------:R-:W-:Y:S01]  /*6d80*/  IMAD.MOV.U32 R10, RZ, RZ, 0x1 ;  /* 0x00000001ff0a7424 */ /* 0x000fe200078e00ff */
[----:B------:R-:W-:Y:S01]  /*6d90*/  LOP3.LUT R9, R19, 0x2, RZ, 0xfc, !PT ;  /* 0x0000000213097812 */ /* 0x000fe200078efcff */
[----:B------:R-:W-:Y:S01]  /*6da0*/  IMAD.MOV.U32 R12, RZ, RZ, RZ ;  /* 0x000000ffff0c7224 */ /* 0x000fe200078e00ff */
[----:B------:R-:W-:Y:S01]  /*6db0*/  ULDC UR4, c[0x0][0x600] ;  /* 0x0001800000047ab9 */ /* 0x000fe20000000800 */
[----:B------:R-:W-:Y:S01]  /*6dc0*/  UMOV UR19, 0x1111 ;  /* 0x0000111100137882 */ /* 0x000fe20000000000 */
[----:B------:R-:W-:-:S02]  /*6dd0*/  UIADD3 UR4, UR4, -0x1, URZ ;  /* 0xffffffff04047890 */ /* 0x000fc4000fffe03f */
[----:B------:R-:W-:Y:S01]  /*6de0*/  USHF.L.U32 UR5, UR17, UR5, URZ ;  /* 0x0000000511057299 */ /* 0x000fe2000800063f */
[----:B------:R-:W-:Y:S01]  /*6df0*/  ULDC.64 UR28, c[0x0][0x198] ;  /* 0x00006600001c7ab9 */ /* 0x000fe20000000a00 */
[----:B0-----:R-:W-:-:S05]  /*6e00*/  VIADD R0, R0, 0x1f ;  /* 0x0000001f00007836 */ /* 0x001fca0000000000 */
[----:B------:R-:W-:Y:S01]  /*6e10*/  SHF.R.S32.HI R3, RZ, 0x1f, R0 ;  /* 0x0000001fff037819 */ /* 0x000fe20000011400 */
[----:B-1----:R-:W-:-:S03]  /*6e20*/  USHF.R.U32.HI UR27, URZ, 0x2, UR8 ;  /* 0x000000023f1b7899 */ /* 0x002fc60008011608 */
[----:B------:R-:W-:Y:S01]  /*6e30*/  LEA.HI R3, R3, R0, RZ, 0x5 ;  /* 0x0000000003037211 */ /* 0x000fe200078f28ff */
[----:B------:R-:W-:Y:S01]  /*6e40*/  ULOP3.LUT UR10, UR8, 0x3, URZ, 0xc0, !UPT ;  /* 0x00000003080a7892 */ /* 0x000fe2000f8ec03f */
[----:B------:R-:W-:Y:S01]  /*6e50*/  MOV R0, 0x1 ;  /* 0x0000000100007802 */ /* 0x000fe20000000f00 */
[----:B------:R-:W-:Y:S01]  /*6e60*/  USHF.L.U32 UR6, UR8, 0x4, URZ ;  /* 0x0000000408067899 */ /* 0x000fe2000800063f */
[----:B------:R-:W-:Y:S01]  /*6e70*/  SHF.R.S32.HI R3, RZ, 0x5, R3 ;  /* 0x00000005ff037819 */ /* 0x000fe20000011403 */
[----:B------:R-:W-:Y:S02]  /*6e80*/  USHF.L.U32 UR7, UR8, 0x9, URZ ;  /* 0x0000000908077899 */ /* 0x000fe4000800063f */
[----:B------:R-:W-:Y:S02]  /*6e90*/  ULOP3.LUT UR8, UR8, 0xfffffffc, URZ, 0xc0, !UPT ;  /* 0xfffffffc08087892 */ /* 0x000fe4000f8ec03f */
[----:B------:R-:W-:Y:S01]  /*6ea0*/  UISETP.GT.U32.AND UP0, UPT, UR10, 0xffff, UPT ;  /* 0x0000ffff0a00788c */ /* 0x000fe2000bf04070 */
[----:B------:R-:W-:Y:S01]  /*6eb0*/  VIADD R8, R3, 0x1 ;  /* 0x0000000103087836 */ /* 0x000fe20000000000 */
[----:B------:R-:W-:-:S02]  /*6ec0*/  ULOP3.LUT UR12, UR8, 0x1, URZ, 0xfc, !UPT ;  /* 0x00000001080c7892 */ /* 0x000fc4000f8efc3f */
[----:B------:R-:W-:Y:S02]  /*6ed0*/  ULOP3.LUT UR14, UR8, 0x2, URZ, 0xfc, !UPT ;  /* 0x00000002080e7892 */ /* 0x000fe4000f8efc3f */
[----:B------:R-:W-:Y:S02]  /*6ee0*/  USHF.L.U32 UR11, UR17, UR8, URZ ;  /* 0x00000008110b7299 */ /* 0x000fe4000800063f */
[----:B------:R-:W-:Y:S02]  /*6ef0*/  ULOP3.LUT UR15, UR8, 0x3, URZ, 0xfc, !UPT ;  /* 0x00000003080f7892 */ /* 0x000fe4000f8efc3f */
[----:B------:R-:W-:Y:S02]  /*6f00*/  UIMAD.WIDE.U32 UR8, UR9, UR16, URZ ;  /* 0x00000010090872a5 */ /* 0x000fe4000f8e003f */
[----:B------:R-:W-:Y:S02]  /*6f10*/  USHF.L.U32 UR12, UR17, UR12, URZ ;  /* 0x0000000c110c7299 */ /* 0x000fe4000800063f */
[----:B------:R-:W-:-:S02]  /*6f20*/  USHF.L.U32 UR14, UR17, UR14, URZ ;  /* 0x0000000e110e7299 */ /* 0x000fc4000800063f */
[----:B------:R-:W-:Y:S01]  /*6f30*/  USEL UR10, UR10, 0xffff, !UP0 ;  /* 0x0000ffff0a0a7887 */ /* 0x000fe2000c000000 */
[----:B------:R-:W-:Y:S01]  /*6f40*/  ULDC UR16, c[0x0][0x14] ;  /* 0x0000050000107ab9 */ /* 0x000fe20000000800 */
[----:B------:R-:W-:Y:S02]  /*6f50*/  USHF.L.U32 UR15, UR17, UR15, URZ ;  /* 0x0000000f110f7299 */ /* 0x000fe4000800063f */
[----:B------:R-:W-:Y:S02]  /*6f60*/  UIMAD.WIDE.U32 UR22, UR8, UR16, URZ ;  /* 0x00000010081672a5 */ /* 0x000fe4000f8e003f */
[----:B------:R-:W-:Y:S02]  /*6f70*/  UIMAD UR21, UR9, UR16, URZ ;  /* 0x00000010091572a4 */ /* 0x000fe4000f8e023f */
[----:B------:R-:W-:Y:S02]  /*6f80*/  ULOP3.LUT UR11, UR14, UR11, UR12, 0xfe, !UPT ;  /* 0x0000000b0e0b7292 */ /* 0x000fe4000f8efe0c */
[----:B------:R-:W-:-:S02]  /*6f90*/  ULOP3.LUT UR10, UR10, 0xffff, URZ, 0xc0, !UPT ;  /* 0x0000ffff0a0a7892 */ /* 0x000fc4000f8ec03f */
[----:B------:R-:W-:Y:S02]  /*6fa0*/  ULOP3.LUT UR6, UR6, 0x30, URZ, 0xc0, !UPT ;  /* 0x0000003006067892 */ /* 0x000fe4000f8ec03f */
[----:B------:R-:W-:Y:S02]  /*6fb0*/  ULOP3.LUT UR7, UR7, 0x600, URZ, 0xc0, !UPT ;  /* 0x0000060007077892 */ /* 0x000fe4000f8ec03f */
[----:B------:R-:W-:Y:S02]  /*6fc0*/  UIADD3 UR21, UR23, UR21, URZ ;  /* 0x0000001517157290 */ /* 0x000fe4000fffe03f */
[----:B------:R-:W-:Y:S02]  /*6fd0*/  ULOP3.LUT UR18, UR11, UR15, URZ, 0xfc, !UPT ;  /* 0x0000000f0b127292 */ /* 0x000fe4000f8efc3f */
[----:B------:R-:W-:-:S12]  /*6fe0*/  USHF.L.U32 UR19, UR19, UR10, URZ ;  /* 0x0000000a13137299 */ /* 0x000fd8000800063f */
.L_x_177:
[----:B------:R-:W-:-:S03]  /*6ff0*/  UMOV UR8, 0xffffffff ;  /* 0xffffffff00087882 */ /* 0x000fc60000000000 */
[----:B------:R-:W-:Y:S05]  /*7000*/  BRA.DIV UR8, `(.L_x_167) ;  /* 0x0000000e08d07947 */ /* 0x000fea000b800000 */
[----:B------:R-:W-:-:S13]  /*7010*/  ELECT P6, URZ, PT ;  /* 0x00000000003f782f */ /* 0x000fda00038c0000 */
.L_x_189:
[----:B------:R-:W0:Y:S01]  /*7020*/  LDC R4, c[0x0][0x28c] ;  /* 0x0000a300ff047b82 */ /* 0x000e220000000800 */
[----:B------:R-:W-:Y:S01]  /*7030*/  BSSY B1, `(.L_x_168) ;  /* 0x000003c000017945 */ /* 0x000fe20003800000 */
[----:B0-----:R-:W-:-:S13]  /*7040*/  ISETP.LT.OR P6, PT, R4, 0x1, !P6 ;  /* 0x000000010400780c */ /* 0x001fda00077c1670 */
[----:B------:R-:W-:Y:S05]  /*7050*/  @P6 BRA `(.L_x_169) ;  /* 0x0000000000e46947 */ /* 0x000fea0003800000 */
[----:B------:R-:W-:Y:S01]  /*7060*/  LEA R11, R11, UR27, 0x2 ;  /* 0x0000001b0b0b7c11 */ /* 0x000fe2000f8e10ff */
[----:B------:R-:W-:Y:S01]  /*7070*/  IMAD.MOV.U32 R21, RZ, RZ, RZ ;  /* 0x000000ffff157224 */ /* 0x000fe200078e00ff */
[----:B------:R-:W-:Y:S01]  /*7080*/  LEA R20, R20, UR6, 0x6 ;  /* 0x0000000614147c11 */ /* 0x000fe2000f8e30ff */
[----:B------:R-:W-:Y:S02]  /*7090*/  IMAD.MOV.U32 R4, RZ, RZ, R8 ;  /* 0x000000ffff047224 */ /* 0x000fe400078e0008 */
[----:B------:R-:W-:Y:S02]  /*70a0*/  IMAD.MOV.U32 R5, RZ, RZ, R0 ;  /* 0x000000ffff057224 */ /* 0x000fe400078e0000 */
[----:B------:R-:W-:Y:S02]  /*70b0*/  IMAD.MOV.U32 R6, RZ, RZ, R12 ;  /* 0x000000ffff067224 */ /* 0x000fe400078e000c */
[----:B------:R-:W-:-:S07]  /*70c0*/  IMAD.SHL.U32 R15, R11, 0x40, RZ ;  /* 0x000000400b0f7824 */ /* 0x000fce00078e00ff */
.L_x_172:
[----:B------:R-:W0:Y:S01]  /*70d0*/  S2R R14, SR_CgaCtaId ;  /* 0x00000000000e7919 */ /* 0x000e220000008800 */
[----:B------:R-:W-:Y:S02]  /*70e0*/  MOV R7, 0x400 ;  /* 0x0000040000077802 */ /* 0x000fe40000000f00 */
[----:B------:R-:W-:-:S13]  /*70f0*/  LOP3.LUT P1, RZ, R18, 0x7f, RZ, 0xc0, !PT ;  /* 0x0000007f12ff7812 */ /* 0x000fda000782c0ff */
[----:B------:R-:W1:Y:S01]  /*7100*/  @!P1 LDC R11, c[0x0][0x500] ;  /* 0x00014000ff0b9b82 */ /* 0x000e620000000800 */
[----:B0-----:R-:W-:Y:S02]  /*7110*/  LEA R22, R14, R7, 0x18 ;  /* 0x000000070e167211 */ /* 0x001fe400078ec0ff */
[----:B------:R-:W-:-:S03]  /*7120*/  SHF.L.U32 R7, R5, 0x1f, RZ ;  /* 0x0000001f05077819 */ /* 0x000fc600000006ff */
[----:B------:R-:W-:-:S04]  /*7130*/  IMAD R14, R6, 0x8, R22 ;  /* 0x00000008060e7824 */ /* 0x000fc800078e0216 */
[----:B------:R-:W0:Y:S02]  /*7140*/  SYNCS.PHASECHK.TRANS64.TRYWAIT P0, [R14+URZ+0x28], R7 ;  /* 0x000028070e0075a7 */ /* 0x000e24000800017f */
[----:B01----:R-:W-:Y:S05]  /*7150*/  @!P0 BRA `(.L_x_170) ;  /* 0x0000000c009c8947 */ /* 0x003fea0003800000 */
.L_x_190:
[----:B0-----:R-:W-:Y:S01]  /*7160*/  PRMT R7, R9, 0x9910, RZ ;  /* 0x0000991009077816 */ /* 0x001fe200000000ff */
[----:B------:R0:W-:Y:S03]  /*7170*/  @!P1 SYNCS.ARRIVE.TRANS64 RZ, [R14+URZ], R11 ;  /* 0x0000000b0eff99a7 */ /* 0x0001e6000800003f */
[----:B------:R-:W-:-:S13]  /*7180*/  ISETP.NE.AND P0, PT, R7, 0x2, PT ;  /* 0x000000020700780c */ /* 0x000fda0003f05270 */
[----:B0-----:R-:W-:Y:S05]  /*7190*/  @P0 BRA `(.L_x_171) ;  /* 0x0000000000040947 */ /* 0x001fea0003800000 */
[----:B------:R-:W-:Y:S01]  /*71a0*/  BPT.TRAP 0x1 ;  /* 0x000000040000795c */ /* 0x000fe20000300000 */
.L_x_171:
[----:B------:R-:W-:Y:S01]  /*71b0*/  LEA R7, R6, UR27, 0x2 ;  /* 0x0000001b06077c11 */ /* 0x000fe2000f8e10ff */
[----:B------:R-:W-:Y:S01]  /*71c0*/  VIADD R4, R4, 0xffffffff ;  /* 0xffffffff04047836 */ /* 0x000fe20000000000 */
[----:B------:R-:W-:Y:S01]  /*71d0*/  R2UR UR25, R15 ;  /* 0x000000000f1972ca */ /* 0x000fe200000e0000 */
[----:B------:R-:W-:Y:S01]  /*71e0*/  UIADD3 UR14, UP0, UR28, 0xf0, URZ ;  /* 0x000000f01c0e7890 */ /* 0x000fe2000ff1e03f */
[----:B------:R-:W-:Y:S01]  /*71f0*/  R2UR UR9, R14 ;  /* 0x000000000e0972ca */ /* 0x000fe200000e0000 */
[----:B------:R-:W-:Y:S01]  /*7200*/  IMAD.SHL.U32 R7, R7, 0x800, RZ ;  /* 0x0000080007077824 */ /* 0x000fe200078e00ff */
[----:B------:R-:W-:Y:S01]  /*7210*/  R2UR UR10, R21 ;  /* 0x00000000150a72ca */ /* 0x000fe200000e0000 */
[----:B------:R-:W-:Y:S01]  /*7220*/  UIADD3 UR32, UP1, UR28, 0x1f0, URZ ;  /* 0x000001f01c207890 */ /* 0x000fe2000ff3e03f */
[----:B------:R-:W-:Y:S01]  /*7230*/  R2UR UR12, R13 ;  /* 0x000000000d0c72ca */ /* 0x000fe200000e0000 */
[--C-:B------:R-:W-:Y:S01]  /*7240*/  IMAD R11, R7, 0x4, R22.reuse ;  /* 0x00000004070b7824 */ /* 0x100fe200078e0216 */
[----:B------:R-:W-:Y:S01]  /*7250*/  LEA R7, R6, UR7, 0xb ;  /* 0x0000000706077c11 */ /* 0x000fe2000f8e58ff */
[----:B------:R-:W-:Y:S01]  /*7260*/  UIADD3.X UR15, URZ, UR29, URZ, UP0, !UPT ;  /* 0x0000001d3f0f7290 */ /* 0x000fe200087fe43f */
[----:B------:R-:W-:Y:S01]  /*7270*/  R2UR UR26, R20 ;  /* 0x00000000141a72ca */ /* 0x000fe200000e0000 */
[----:B------:R-:W-:Y:S01]  /*7280*/  UPRMT UR20, URZ, 0x5410, UR19 ;  /* 0x000054103f147896 */ /* 0x000fe20008000013 */
[----:B------:R-:W-:Y:S01]  /*7290*/  R2UR UR8, R11 ;  /* 0x000000000b0872ca */ /* 0x000fe200000e0000 */
[----:B------:R-:W-:Y:S01]  /*72a0*/  IMAD R7, R7, 0x4, R22 ;  /* 0x0000000407077824 */ /* 0x000fe200078e0216 */
[----:B------:R-:W-:Y:S01]  /*72b0*/  ISETP.GT.AND P1, PT, R4, 0x1, PT ;  /* 0x000000010400780c */ /* 0x000fe20003f24270 */
[----:B------:R-:W-:Y:S01]  /*72c0*/  UPRMT UR30, URZ, 0x5410, UR18 ;  /* 0x000054103f1e7896 */ /* 0x000fe20008000012 */
[----:B------:R-:W-:Y:S01]  /*72d0*/  IADD3 R6, R6, 0x1, RZ ;  /* 0x0000000106067810 */ /* 0x000fe20007ffe0ff */
[----:B------:R-:W-:Y:S01]  /*72e0*/  UIADD3.X UR33, URZ, UR29, URZ, UP1, !UPT ;  /* 0x0000001d3f217290 */ /* 0x000fe20008ffe43f */
[----:B------:R-:W-:Y:S01]  /*72f0*/  R2UR UR11, R7 ;  /* 0x00000000070b72ca */ /* 0x000fe200000e0000 */
[----:B------:R-:W-:Y:S01]  /*7300*/  UMOV UR16, 0x0 ;  /* 0x0000000000107882 */ /* 0x000fe20000000000 */
[----:B------:R-:W-:Y:S01]  /*7310*/  UMOV UR17, 0x10000000 ;  /* 0x1000000000117882 */ /* 0x000fe20000000000 */
[----:B------:R-:W-:Y:S01]  /*7320*/  ISETP.NE.AND P0, PT, R6, 0x5, PT ;  /* 0x000000050600780c */ /* 0x000fe20003f05270 */
[----:B------:R-:W-:-:S03]  /*7330*/  VIADD R21, R21, 0x20 ;  /* 0x0000002015157836 */ /* 0x000fc60000000000 */
[----:B------:R-:W-:Y:S01]  /*7340*/  UIADD3 UR8, UR8, 0x100, URZ ;  /* 0x0000010008087890 */ /* 0x000fe2000fffe03f */
[----:B------:R-:W-:Y:S02]  /*7350*/  SEL R14, RZ, 0x1, P0 ;  /* 0x00000001ff0e7807 */ /* 0x000fe40000000000 */
[----:B------:R-:W-:Y:S02]  /*7360*/  SEL R6, R6, RZ, P0 ;  /* 0x000000ff06067207 */ /* 0x000fe40000000000 */
[----:B------:R-:W-:Y:S01]  /*7370*/  LOP3.LUT R5, R5, R14, RZ, 0x3c, !PT ;  /* 0x0000000e05057212 */ /* 0x000fe200078e3cff */
[----:B------:R-:W-:-:S03]  /*7380*/  UIADD3 UR24, UR11, 0x28100, URZ ;  /* 0x000281000b187890 */ /* 0x000fc6000fffe03f */
[----:B------:R-:W-:Y:S02]  /*7390*/  UMOV UR11, UR25 ;  /* 0x00000019000b7c82 */ /* 0x000fe40008000000 */
[----:B------:R0:W-:Y:S02]  /*73a0*/  UTMALDG.3D.MULTICAST [UR8], [UR14], UR20, desc[UR16] ;  /* 0x000010080e0073b4 */ /* 0x0001e40008011814 */
[----:B0-----:R-:W-:Y:S01]  /*73b0*/  UMOV UR8, UR24 ;  /* 0x0000001800087c82 */ /* 0x001fe20008000000 */
[----:B------:R-:W-:Y:S02]  /*73c0*/  UMOV UR11, UR26 ;  /* 0x0000001a000b7c82 */ /* 0x000fe40008000000 */
[----:B------:R0:W-:Y:S02]  /*73d0*/  UTMALDG.3D.MULTICAST [UR8], [UR32], UR30, desc[UR16] ;  /* 0x00001008200073b4 */ /* 0x0001e4000801181e */
[----:B0-----:R-:W-:Y:S05]  /*73e0*/  @P1 BRA `(.L_x_172) ;  /* 0xfffffffc00381947 */ /* 0x001fea000383ffff */
.L_x_169:
[----:B------:R-:W-:Y:S05]  /*73f0*/  BSYNC B1 ;  /* 0x0000000000017941 */ /* 0x000fea0003800000 */
.L_x_168:
[----:B------:R-:W-:Y:S01]  /*7400*/  LOP3.LUT P1, RZ, R10, 0xff, RZ, 0xc0, !PT ;  /* 0x000000ff0aff7812 */ /* 0x000fe2000782c0ff */
[C---:B------:R-:W-:Y:S01]  /*7410*/  IMAD.IADD R12, R3.reuse, 0x1, R12 ;  /* 0x00000001030c7824 */ /* 0x040fe200078e020c */
[----:B------:R-:W-:Y:S01]  /*7420*/  ULDC.64 UR8, c[0x0][0x650] ;  /* 0x0001940000087ab9 */ /* 0x000fe20000000a00 */
[C---:B------:R-:W-:Y:S01]  /*7430*/  ISETP.GE.U32.AND P2, PT, R3.reuse, 0x5, PT ;  /* 0x000000050300780c */ /* 0x040fe20003f46070 */
[----:B------:R-:W-:Y:S01]  /*7440*/  BSSY B1, `(.L_x_173) ;  /* 0x000006a000017945 */ /* 0x000fe20003800000 */
[----:B------:R-:W-:Y:S01]  /*7450*/  IMAD.MOV.U32 R11, RZ, RZ, -0x1 ;  /* 0xffffffffff0b7424 */ /* 0x000fe200078e00ff */
[----:B------:R-:W-:Y:S01]  /*7460*/  ISETP.GT.U32.AND P0, PT, R12, 0x4, PT ;  /* 0x000000040c00780c */ /* 0x000fe20003f04070 */
[----:B------:R-:W-:Y:S01]  /*7470*/  IMAD.MOV.U32 R20, RZ, RZ, -0x1 ;  /* 0xffffffffff147424 */ /* 0x000fe200078e00ff */
[----:B------:R-:W-:Y:S01]  /*7480*/  PRMT R10, RZ, 0x7610, R10 ;  /* 0x00007610ff0a7816 */ /* 0x000fe2000000000a */
[----:B------:R-:W-:Y:S01]  /*7490*/  IMAD.MOV.U32 R13, RZ, RZ, -0x1 ;  /* 0xffffffffff0d7424 */ /* 0x000fe200078e00ff */
[----:B------:R-:W-:-:S03]  /*74a0*/  ISETP.LT.U32.AND P0, PT, R3, 0x5, P0 ;  /* 0x000000050300780c */ /* 0x000fc60000701070 */
[----:B------:R-:W0:Y:S01]  /*74b0*/  @P1 S2R R5, SR_CgaCtaId ;  /* 0x0000000000051919 */ /* 0x000e220000008800 */
[----:B------:R-:W-:-:S04]  /*74c0*/  @P1 MOV R4, 0x400 ;  /* 0x0000040000041802 */ /* 0x000fc80000000f00 */
[----:B0-----:R-:W-:Y:S01]  /*74d0*/  @P1 LEA R6, R5, R4, 0x18 ;  /* 0x0000000405061211 */ /* 0x001fe200078ec0ff */
[----:B------:R-:W-:-:S03]  /*74e0*/  IMAD.WIDE.U32 R4, R12, -0x33333333, RZ ;  /* 0xcccccccd0c047825 */ /* 0x000fc600078e00ff */
[----:B------:R0:W-:Y:S01]  /*74f0*/  @P1 SYNCS.ARRIVE.TRANS64.A1T0 RZ, [R6+URZ+0x68], RZ ;  /* 0x000068ff06ff19a7 */ /* 0x0001e2000810003f */
[----:B------:R-:W-:Y:S02]  /*7500*/  IADD3 R16, P1, R16, UR22, RZ ;  /* 0x0000001610107c10 */ /* 0x000fe4000ff3e0ff */
[----:B------:R-:W-:Y:S02]  /*7510*/  SHF.R.U32.HI R7, RZ, 0x2, R5 ;  /* 0x00000002ff077819 */ /* 0x000fe40000011605 */
[----:B------:R-:W-:Y:S02]  /*7520*/  SEL R5, RZ, 0x1, !P0 ;  /* 0x00000001ff057807 */ /* 0x000fe40004000000 */
[----:B------:R-:W-:Y:S01]  /*7530*/  IADD3.X R17, R17, UR21, RZ, P1, !PT ;  /* 0x0000001511117c10 */ /* 0x000fe20008ffe4ff */
[----:B------:R-:W-:Y:S01]  /*7540*/  IMAD R12, R7, -0x5, R12 ;  /* 0xfffffffb070c7824 */ /* 0x000fe200078e020c */
[----:B------:R-:W-:Y:S02]  /*7550*/  ISETP.GE.U32.AND P0, PT, R16, UR8, PT ;  /* 0x0000000810007c0c */ /* 0x000fe4000bf06070 */
[----:B------:R-:W-:-:S02]  /*7560*/  LOP3.LUT R0, R0, R5, RZ, 0x3c, !PT ;  /* 0x0000000500007212 */ /* 0x000fc400078e3cff */
[----:B------:R-:W-:Y:S02]  /*7570*/  ISETP.GE.U32.AND.EX P0, PT, R17, UR9, PT, P0 ;  /* 0x0000000911007c0c */ /* 0x000fe4000bf06100 */
[----:B------:R-:W-:Y:S02]  /*7580*/  @P2 LOP3.LUT R0, R0, 0x1, R7, 0x78, !PT ;  /* 0x0000000100002812 */ /* 0x000fe400078e7807 */
[----:B------:R-:W-:-:S09]  /*7590*/  PRMT R4, RZ, 0x7610, R4 ;  /* 0x00007610ff047816 */ /* 0x000fd20000000004 */
[----:B0-----:R-:W-:Y:S05]  /*75a0*/  @P0 BRA `(.L_x_174) ;  /* 0x00000004004c0947 */ /* 0x001fea0003800000 */
[----:B------:R-:W0:Y:S01]  /*75b0*/  S2R R14, SR_CTAID.X ;  /* 0x00000000000e7919 */ /* 0x000e220000002500 */
[----:B------:R-:W-:Y:S01]  /*75c0*/  ULDC.64 UR8, c[0x0][0x628] ;  /* 0x00018a0000087ab9 */ /* 0x000fe20000000a00 */
[----:B------:R-:W1:Y:S01]  /*75d0*/  LDC R15, c[0x0][0x144] ;  /* 0x00005100ff0f7b82 */ /* 0x000e620000000800 */
[----:B------:R-:W-:Y:S01]  /*75e0*/  ISETP.NE.U32.AND P0, PT, RZ, UR8, PT ;  /* 0x00000008ff007c0c */ /* 0x000fe2000bf05070 */
[----:B------:R-:W2:Y:S01]  /*75f0*/  S2R R11, SR_CTAID.Y ;  /* 0x00000000000b7919 */ /* 0x000ea20000002600 */
[----:B------:R-:W-:Y:S01]  /*7600*/  ULDC UR10, c[0x0][0x150] ;  /* 0x00005400000a7ab9 */ /* 0x000fe20000000800 */
[----:B------:R-:W-:Y:S01]  /*7610*/  ULDC UR11, c[0x0][0x630] ;  /* 0x00018c00000b7ab9 */ /* 0x000fe20000000800 */
[----:B------:R-:W-:Y:S01]  /*7620*/  ISETP.NE.AND.EX P0, PT, RZ, UR9, PT, P0 ;  /* 0x00000009ff007c0c */ /* 0x000fe2000bf05300 */
[----:B------:R-:W-:Y:S01]  /*7630*/  IMAD.MOV.U32 R4, RZ, RZ, R16 ;  /* 0x000000ffff047224 */ /* 0x000fe200078e0010 */
[----:B0-----:R-:W-:-:S05]  /*7640*/  I2FP.F32.U32 R5, R14 ;  /* 0x0000000e00057245 */ /* 0x001fca0000201000 */
[----:B------:R-:W-:Y:S01]  /*7650*/  FMUL R20, R5, UR10 ;  /* 0x0000000a05147c20 */ /* 0x000fe20008400000 */
[----:B------:R-:W-:-:S05]  /*7660*/  IMAD.MOV.U32 R5, RZ, RZ, R17 ;  /* 0x000000ffff057224 */ /* 0x000fca00078e0011 */
[----:B--2---:R-:W-:Y:S05]  /*7670*/  @!P0 BRA `(.L_x_175) ;  /* 0x0000000000288947 */ /* 0x004fea0003800000 */
[----:B------:R-:W-:Y:S02]  /*7680*/  ULDC UR10, c[0x0][0x634] ;  /* 0x00018d00000a7ab9 */ /* 0x000fe40000000800 */
[----:B------:R-:W-:-:S05]  /*7690*/  IADD3 R5, P0, R16, UR10, RZ ;  /* 0x0000000a10057c10 */ /* 0x000fca000ff1e0ff */
[----:B------:R-:W-:-:S04]  /*76a0*/  IMAD.X R13, RZ, RZ, R17, P0 ;  /* 0x000000ffff0d7224 */ /* 0x000fc800000e0611 */
[----:B------:R-:W-:-:S04]  /*76b0*/  IMAD.WIDE.U32 R6, R13, UR8, RZ ;  /* 0x000000080d067c25 */ /* 0x000fc8000f8e00ff */
[----:B------:R-:W-:-:S04]  /*76c0*/  IMAD.WIDE.U32 R6, P0, R5, UR9, R6 ;  /* 0x0000000905067c25 */ /* 0x000fc8000f800006 */
[----:B------:R-:W-:-:S04]  /*76d0*/  IMAD.WIDE.U32 R4, R5, UR8, RZ ;  /* 0x0000000805047c25 */ /* 0x000fc8000f8e00ff */
[----:B------:R-:W-:Y:S01]  /*76e0*/  IMAD.MOV.U32 R4, RZ, RZ, R7 ;  /* 0x000000ffff047224 */ /* 0x000fe200078e0007 */
[----:B------:R-:W-:Y:S01]  /*76f0*/  IADD3 RZ, P1, R5, R6, RZ ;  /* 0x0000000605ff7210 */ /* 0x000fe20007f3e0ff */
[----:B------:R-:W-:-:S04]  /*7700*/  IMAD.X R5, RZ, RZ, RZ, P0 ;  /* 0x000000ffff057224 */ /* 0x000fc800000e06ff */
[----:B------:R-:W-:-:S08]  /*7710*/  IMAD.WIDE.U32.X R4, R13, UR9, R4, P1 ;  /* 0x000000090d047c25 */ /* 0x000fd000088e0404 */
.L_x_175:
[--C-:B------:R-:W-:Y:S01]  /*7720*/  SHF.R.U64 R13, R4, UR11, R5.reuse ;  /* 0x0000000b040d7c19 */ /* 0x100fe20008001205 */
[----:B------:R-:W0:Y:S01]  /*7730*/  F2I.U32.TRUNC.NTZ R20, R20 ;  /* 0x0000001400147305 */ /* 0x000e22000020f000 */
[----:B------:R-:W-:Y:S01]  /*7740*/  SHF.R.U32.HI R4, RZ, UR11, R5 ;  /* 0x0000000bff047c19 */ /* 0x000fe20008011605 */
[----:B------:R-:W-:Y:S01]  /*7750*/  ULDC.64 UR8, c[0x0][0x620] ;  /* 0x0001880000087ab9 */ /* 0x000fe20000000a00 */
[----:B------:R-:W-:Y:S01]  /*7760*/  IADD3 R7, P0, RZ, -R13, RZ ;  /* 0x8000000dff077210 */ /* 0x000fe20007f1e0ff */
[----:B------:R-:W-:Y:S01]  /*7770*/  ULDC.64 UR10, c[0x0][0x640] ;  /* 0x00019000000a7ab9 */ /* 0x000fe20000000a00 */
[----:B------:R-:W2:Y:S02]  /*7780*/  LDC R22, c[0x0][0x148] ;  /* 0x00005200ff167b82 */ /* 0x000ea40000000800 */
[----:B------:R-:W-:Y:S02]  /*7790*/  IADD3.X R4, RZ, ~R4, RZ, P0, !PT ;  /* 0x80000004ff047210 */ /* 0x000fe400007fe4ff */
[----:B------:R-:W-:-:S03]  /*77a0*/  ISETP.NE.U32.AND P0, PT, RZ, UR10, PT ;  /* 0x0000000aff007c0c */ /* 0x000fc6000bf05070 */
[----:B------:R-:W-:Y:S01]  /*77b0*/  IMAD R6, R4, UR8, RZ ;  /* 0x0000000804067c24 */ /* 0x000fe2000f8e02ff */
[----:B------:R-:W-:Y:S01]  /*77c0*/  ISETP.NE.AND.EX P0, PT, RZ, UR11, PT, P0 ;  /* 0x0000000bff007c0c */ /* 0x000fe2000bf05300 */
[----:B------:R-:W-:Y:S01]  /*77d0*/  IMAD.WIDE.U32 R4, R7, UR8, R16 ;  /* 0x0000000807047c25 */ /* 0x000fe2000f8e0010 */
[----:B------:R-:W-:-:S03]  /*77e0*/  ULDC UR8, c[0x0][0x618] ;  /* 0x0001860000087ab9 */ /* 0x000fc60000000800 */
[----:B------:R-:W-:Y:S01]  /*77f0*/  IMAD R7, R7, UR9, R6 ;  /* 0x0000000907077c24 */ /* 0x000fe2000f8e0206 */
[----:B------:R-:W-:Y:S01]  /*7800*/  ULDC UR9, c[0x0][0x154] ;  /* 0x0000550000097ab9 */ /* 0x000fe20000000800 */
[----:B0-----:R-:W-:Y:S02]  /*7810*/  IMAD.MOV R6, RZ, RZ, -R20 ;  /* 0x000000ffff067224 */ /* 0x001fe400078e0a14 */
[----:B------:R-:W-:Y:S02]  /*7820*/  IMAD.IADD R5, R5, 0x1, R7 ;  /* 0x0000000105057824 */ /* 0x000fe400078e0207 */
[----:B-1----:R-:W-:Y:S01]  /*7830*/  IMAD R14, R15, R6, R14 ;  /* 0x000000060f0e7224 */ /* 0x002fe200078e020e */
[----:B------:R-:W-:Y:S02]  /*7840*/  I2FP.F32.U32 R6, R11 ;  /* 0x0000000b00067245 */ /* 0x000fe40000201000 */
[--C-:B------:R-:W-:Y:S02]  /*7850*/  SHF.R.U64 R15, R4, UR8, R5.reuse ;  /* 0x00000008040f7c19 */ /* 0x100fe40008001205 */
[----:B------:R-:W-:Y:S01]  /*7860*/  SHF.R.U32.HI R4, RZ, UR8, R5 ;  /* 0x00000008ff047c19 */ /* 0x000fe20008011605 */
[----:B------:R-:W-:Y:S01]  /*7870*/  FMUL R6, R6, UR9 ;  /* 0x0000000906067c20 */ /* 0x000fe20008400000 */
[----:B------:R-:W-:-:S02]  /*7880*/  ULDC UR8, c[0x0][0x608] ;  /* 0x0001820000087ab9 */ /* 0x000fc40000000800 */
[--C-:B------:R-:W-:Y:S01]  /*7890*/  SHF.R.U64 R21, R15, UR8, R4.reuse ;  /* 0x000000080f157c19 */ /* 0x100fe20008001204 */
[----:B------:R0:W1:Y:S01]  /*78a0*/  F2I.U32.TRUNC.NTZ R24, R6 ;  /* 0x0000000600187305 */ /* 0x000062000020f000 */
[----:B------:R-:W-:Y:S01]  /*78b0*/  SHF.R.U32.HI R4, RZ, UR8, R4 ;  /* 0x00000008ff047c19 */ /* 0x000fe20008011604 */
[----:B------:R-:W-:-:S03]  /*78c0*/  ULDC UR8, c[0x0][0x658] ;  /* 0x0001960000087ab9 */ /* 0x000fc60000000800 */
[--C-:B------:R-:W-:Y:S02]  /*78d0*/  SHF.R.U64 R20, R21, UR8, R4.reuse ;  /* 0x0000000815147c19 */ /* 0x100fe40008001204 */
[----:B------:R-:W-:-:S03]  /*78e0*/  SHF.R.U32.HI R23, RZ, UR8, R4 ;  /* 0x00000008ff177c19 */ /* 0x000fc60008011604 */
[----:B------:R-:W-:Y:S02]  /*78f0*/  IMAD.MOV.U32 R4, RZ, RZ, R20 ;  /* 0x000000ffff047224 */ /* 0x000fe400078e0014 */
[----:B------:R-:W-:Y:S01]  /*7900*/  IMAD.MOV.U32 R5, RZ, RZ, R23 ;  /* 0x000000ffff057224 */ /* 0x000fe200078e0017 */
[----:B0-----:R-:W-:Y:S06]  /*7910*/  @!P0 BRA `(.L_x_176) ;  /* 0x0000000000288947 */ /* 0x001fec0003800000 */
        /* <DEDUP_REMOVED lines=10> */
.L_x_176:
[----:B------:R-:W-:Y:S01]  /*79c0*/  ISETP.NE.AND P0, PT, R2, 0x1, PT ;  /* 0x000000010200780c */ /* 0x000fe20003f05270 */
[----:B------:R-:W-:Y:S01]  /*79d0*/  ULDC UR8, c[0x0][0x648] ;  /* 0x0001920000087ab9 */ /* 0x000fe20000000800 */
[----:B-1----:R-:W-:Y:S01]  /*79e0*/  IMAD.MOV R24, RZ, RZ, -R24 ;  /* 0x000000ffff187224 */ /* 0x002fe200078e0a18 */
[----:B------:R-:W-:Y:S01]  /*79f0*/  SHF.R.U64 R4, R4, UR8, R5 ;  /* 0x0000000804047c19 */ /* 0x000fe20008001205 */
[----:B------:R-:W-:Y:S01]  /*7a00*/  ULDC UR8, c[0x0][0x638] ;  /* 0x00018e0000087ab9 */ /* 0x000fe20000000800 */
[----:B------:R-:W-:Y:S01]  /*7a10*/  LOP3.LUT R21, R21, UR13, RZ, 0xc0, !PT ;  /* 0x0000000d15157c12 */ /* 0x000fe2000f8ec0ff */
[----:B------:R-:W-:Y:S02]  /*7a20*/  ULDC UR9, c[0x0][0x610] ;  /* 0x0001840000097ab9 */ /* 0x000fe40000000800 */
[----:B------:R-:W-:Y:S02]  /*7a30*/  IMAD.MOV R5, RZ, RZ, -R4 ;  /* 0x000000ffff057224 */ /* 0x000fe400078e0a04 */
[----:B------:R-:W-:-:S02]  /*7a40*/  IMAD R21, R4, UR5, R21 ;  /* 0x0000000504157c24 */ /* 0x000fc4000f8e0215 */
[----:B------:R-:W-:Y:S01]  /*7a50*/  IMAD R20, R5, UR8, R20 ;  /* 0x0000000805147c24 */ /* 0x000fe2000f8e0214 */
[----:B------:R-:W-:Y:S01]  /*7a60*/  ULDC UR8, c[0x0][0x600] ;  /* 0x0001800000087ab9 */ /* 0x000fe20000000800 */
[----:B--2---:R-:W-:Y:S01]  /*7a70*/  @P0 IMAD R14, R22, R24, R11 ;  /* 0x00000018160e0224 */ /* 0x004fe200078e020b */
[----:B------:R-:W-:Y:S01]  /*7a80*/  LOP3.LUT R11, R15, UR4, RZ, 0xc0, !PT ;  /* 0x000000040f0b7c12 */ /* 0x000fe2000f8ec0ff */
[----:B------:R-:W-:Y:S02]  /*7a90*/  IMAD.MOV.U32 R4, RZ, RZ, 0x1 ;  /* 0x00000001ff047424 */ /* 0x000fe400078e00ff */
[----:B------:R-:W-:Y:S02]  /*7aa0*/  IMAD R14, R21, UR9, R14 ;  /* 0x00000009150e7c24 */ /* 0x000fe4000f8e020e */
[----:B------:R-:W-:-:S05]  /*7ab0*/  IMAD R11, R20, UR8, R11 ;  /* 0x00000008140b7c24 */ /* 0x000fca000f8e020b */
[----:B------:R-:W-:Y:S02]  /*7ac0*/  SEL R20, R11, R14, !P0 ;  /* 0x0000000e0b147207 */ /* 0x000fe40004000000 */
[----:B------:R-:W-:-:S07]  /*7ad0*/  SEL R11, R14, R11, !P0 ;  /* 0x0000000b0e0b7207 */ /* 0x000fce0004000000 */
.L_x_174:
[----:B------:R-:W-:Y:S05]  /*7ae0*/  BSYNC B1 ;  /* 0x0000000000017941 */ /* 0x000fea0003800000 */
.L_x_173:
[----:B------:R-:W-:-:S13]  /*7af0*/  LOP3.LUT P0, RZ, R4, 0xff, RZ, 0xc0, !PT ;  /* 0x000000ff04ff7812 */ /* 0x000fda000780c0ff */
[----:B------:R-:W-:Y:S05]  /*7b00*/  @P0 BRA `(.L_x_177) ;  /* 0xfffffff400380947 */ /* 0x000fea000383ffff */
[----:B------:R-:W-:Y:S05]  /*7b10*/  BSYNC B0 ;  /* 0x0000000000007941 */ /* 0x000fea0003800000 */
.L_x_166:
[----:B------:R-:W-:-:S03]  /*7b20*/  UMOV UR8, 0xffffffff ;  /* 0xffffffff00087882 */ /* 0x000fc60000000000 */
[----:B------:R-:W-:Y:S05]  /*7b30*/  BRA.DIV UR8, `(.L_x_178) ;  /* 0x0000000608387947 */ /* 0x000fea000b800000 */
[----:B------:R-:W-:-:S13]  /*7b40*/  ELECT P6, URZ, PT ;  /* 0x00000000003f782f */ /* 0x000fda00038c0000 */
.L_x_193:
[----:B------:R-:W-:Y:S04]  /*7b50*/  BSSY B0, `(.L_x_179) ;  /* 0x0000034000007945 */ /* 0x000fe80003800000 */
[----:B------:R-:W-:Y:S05]  /*7b60*/  @!P6 BRA `(.L_x_180) ;  /* 0x0000000000c8e947 */ /* 0x000fea0003800000 */
[----:B------:R-:W-:-:S04]  /*7b70*/  LOP3.LUT R19, R19, 0x2, RZ, 0xfc, !PT ;  /* 0x0000000213137812 */ /* 0x000fc800078efcff */
[----:B------:R-:W-:-:S13]  /*7b80*/  ISETP.NE.AND P0, PT, R19, 0x3, PT ;  /* 0x000000031300780c */ /* 0x000fda0003f05270 */
[----:B------:R-:W-:Y:S05]  /*7b90*/  @!P0 BRA `(.L_x_181) ;  /* 0x0000000000048947 */ /* 0x000fea0003800000 */
[----:B------:R-:W-:Y:S01]  /*7ba0*/  BPT.TRAP 0x1 ;  /* 0x000000040000795c */ /* 0x000fe20000300000 */
.L_x_181:
[----:B------:R-:W0:Y:S01]  /*7bb0*/  S2R R3, SR_CgaCtaId ;  /* 0x0000000000037919 */ /* 0x000e220000008800 */
[----:B------:R-:W-:-:S04]  /*7bc0*/  MOV R2, 0x400 ;  /* 0x0000040000027802 */ /* 0x000fc80000000f00 */
[----:B0-----:R-:W-:Y:S02]  /*7bd0*/  LEA R3, R3, R2, 0x18 ;  /* 0x0000000203037211 */ /* 0x001fe400078ec0ff */
[----:B------:R-:W-:-:S03]  /*7be0*/  SHF.L.U32 R2, R0, 0x1f, RZ ;  /* 0x0000001f00027819 */ /* 0x000fc600000006ff */
[----:B------:R-:W-:-:S05]  /*7bf0*/  VIADD R3, R3, 0x28 ;  /* 0x0000002803037836 */ /* 0x000fca0000000000 */
[C---:B------:R-:W-:Y:S01]  /*7c00*/  LEA R7, R12.reuse, R3, 0x3 ;  /* 0x000000030c077211 */ /* 0x040fe200078e18ff */
[----:B------:R-:W-:-:S03]  /*7c10*/  VIADD R12, R12, 0x1 ;  /* 0x000000010c0c7836 */ /* 0x000fc60000000000 */
[----:B------:R-:W0:Y:S02]  /*7c20*/  SYNCS.PHASECHK.TRANS64.TRYWAIT P0, [R7+URZ], R2 ;  /* 0x00000002070075a7 */ /* 0x000e24000800017f */
[----:B------:R-:W-:-:S04]  /*7c30*/  ISETP.NE.AND P1, PT, R12, 0x5, PT ;  /* 0x000000050c00780c */ /* 0x000fc80003f25270 */
[----:B------:R-:W-:Y:S02]  /*7c40*/  SEL R5, RZ, 0x1, P1 ;  /* 0x00000001ff057807 */ /* 0x000fe40000800000 */
[----:B------:R-:W-:Y:S02]  /*7c50*/  SEL R12, R12, RZ, P1 ;  /* 0x000000ff0c0c7207 */ /* 0x000fe40000800000 */
[----:B------:R-:W-:-:S03]  /*7c60*/  LOP3.LUT R5, R0, R5, RZ, 0x3c, !PT ;  /* 0x0000000500057212 */ /* 0x000fc600078e3cff */
[----:B------:R-:W-:Y:S01]  /*7c70*/  IMAD R9, R12, 0x8, R3 ;  /* 0x000000080c097824 */ /* 0x000fe200078e0203 */
[----:B------:R-:W-:Y:S01]  /*7c80*/  SHF.L.U32 R4, R5, 0x1f, RZ ;  /* 0x0000001f05047819 */ /* 0x000fe200000006ff */
[----:B0-----:R-:W-:Y:S06]  /*7c90*/  @!P0 BRA `(.L_x_182) ;  /* 0x0000000400008947 */ /* 0x001fec0003800000 */
.L_x_194:
[----:B------:R-:W1:Y:S01]  /*7ca0*/  SYNCS.PHASECHK.TRANS64.TRYWAIT P0, [R9+URZ], R4 ;  /* 0x00000004090075a7 */ /* 0x000e62000800017f */
[----:B------:R-:W-:-:S05]  /*7cb0*/  VIADD R0, R12, 0x1 ;  /* 0x000000010c007836 */ /* 0x000fca0000000000 */
[----:B------:R-:W-:-:S04]  /*7cc0*/  ISETP.NE.AND P1, PT, R0, 0x5, PT ;  /* 0x000000050000780c */ /* 0x000fc80003f25270 */
[----:B0-----:R-:W-:Y:S02]  /*7cd0*/  SEL R2, RZ, 0x1, P1 ;  /* 0x00000001ff027807 */ /* 0x001fe40000800000 */
[----:B------:R-:W-:Y:S02]  /*7ce0*/  SEL R0, R0, RZ, P1 ;  /* 0x000000ff00007207 */ /* 0x000fe40000800000 */
[----:B------:R-:W-:-:S03]  /*7cf0*/  LOP3.LUT R7, R5, R2, RZ, 0x3c, !PT ;  /* 0x0000000205077212 */ /* 0x000fc600078e3cff */
[----:B------:R-:W-:Y:S01]  /*7d00*/  IMAD R6, R0, 0x8, R3 ;  /* 0x0000000800067824 */ /* 0x000fe200078e0203 */
[----:B------:R-:W-:Y:S01]  /*7d10*/  SHF.L.U32 R5, R7, 0x1f, RZ ;  /* 0x0000001f07057819 */ /* 0x000fe200000006ff */
[----:B-1----:R-:W-:Y:S06]  /*7d20*/  @!P0 BRA `(.L_x_183) ;  /* 0x0000000000f08947 */ /* 0x002fec0003800000 */
.L_x_195:
[----:B------:R-:W1:Y:S01]  /*7d30*/  SYNCS.PHASECHK.TRANS64.TRYWAIT P0, [R6+URZ], R5 ;  /* 0x00000005060075a7 */ /* 0x000e62000800017f */
[----:B------:R-:W-:-:S05]  /*7d40*/  VIADD R0, R0, 0x1 ;  /* 0x0000000100007836 */ /* 0x000fca0000000000 */
[----:B------:R-:W-:-:S04]  /*7d50*/  ISETP.NE.AND P1, PT, R0, 0x5, PT ;  /* 0x000000050000780c */ /* 0x000fc80003f25270 */
[----:B------:R-:W-:Y:S02]  /*7d60*/  SEL R2, RZ, 0x1, P1 ;  /* 0x00000001ff027807 */ /* 0x000fe40000800000 */
[----:B------:R-:W-:Y:S02]  /*7d70*/  SEL R0, R0, RZ, P1 ;  /* 0x000000ff00007207 */ /* 0x000fe40000800000 */
[----:B------:R-:W-:-:S03]  /*7d80*/  LOP3.LUT R7, R7, R2, RZ, 0x3c, !PT ;  /* 0x0000000207077212 */ /* 0x000fc600078e3cff */
[----:B0-----:R-:W-:Y:S01]  /*7d90*/  IMAD R9, R0, 0x8, R3 ;  /* 0x0000000800097824 */ /* 0x001fe200078e0203 */
[----:B------:R-:W-:Y:S01]  /*7da0*/  SHF.L.U32 R4, R7, 0x1f, RZ ;  /* 0x0000001f07047819 */ /* 0x000fe200000006ff */
[----:B-1----:R-:W-:Y:S06]  /*7db0*/  @!P0 BRA `(.L_x_184) ;  /* 0x0000000000e08947 */ /* 0x002fec0003800000 */
.L_x_196:
[----:B------:R-:W1:Y:S01]  /*7dc0*/  SYNCS.PHASECHK.TRANS64.TRYWAIT P0, [R9+URZ], R4 ;  /* 0x00000004090075a7 */ /* 0x000e62000800017f */
[----:B------:R-:W-:-:S05]  /*7dd0*/  VIADD R0, R0, 0x1 ;  /* 0x0000000100007836 */ /* 0x000fca0000000000 */
[----:B------:R-:W-:-:S04]  /*7de0*/  ISETP.NE.AND P1, PT, R0, 0x5, PT ;  /* 0x000000050000780c */ /* 0x000fc80003f25270 */
[----:B------:R-:W-:Y:S02]  /*7df0*/  SEL R2, RZ, 0x1, P1 ;  /* 0x00000001ff027807 */ /* 0x000fe40000800000 */
[----:B------:R-:W-:Y:S02]  /*7e00*/  SEL R0, R0, RZ, P1 ;  /* 0x000000ff00007207 */ /* 0x000fe40000800000 */
[----:B------:R-:W-:Y:S01]  /*7e10*/  LOP3.LUT R2, R7, R2, RZ, 0x3c, !PT ;  /* 0x0000000207027212 */ /* 0x000fe200078e3cff */
[----:B-1----:R-:W-:Y:S06]  /*7e20*/  @!P0 BRA `(.L_x_185) ;  /* 0x0000000000d88947 */ /* 0x002fec0003800000 */
.L_x_197:
[----:B------:R-:W-:Y:S01]  /*7e30*/  IMAD R3, R0, 0x8, R3 ;  /* 0x0000000800037824 */ /* 0x000fe200078e0203 */
[----:B------:R-:W-:-:S07]  /*7e40*/  SHF.L.U32 R0, R2, 0x1f, RZ ;  /* 0x0000001f02007819 */ /* 0x000fce00000006ff */
.L_x_186:
[----:B--2---:R2:W3:Y:S02]  /*7e50*/  SYNCS.PHASECHK.TRANS64.TRYWAIT P0, [R3+URZ], R0 ;  /* 0x00000000030075a7 */ /* 0x0044e4000800017f */
[----:B---3--:R-:W-:Y:S05]  /*7e60*/  @!P0 NANOSLEEP.SYNCS 0x989680 ;  /* 0x009896800000895d */ /* 0x008fea0003900000 */
[----:B------:R-:W3:Y:S02]  /*7e70*/  @!P0 SYNCS.PHASECHK.TRANS64 P0, [R3+URZ], R0 ;  /* 0x00000000030085a7 */ /* 0x000ee4000800007f */
[----:B---3--:R-:W-:Y:S05]  /*7e80*/  @!P0 BRA `(.L_x_186) ;  /* 0xfffffffc00f08947 */ /* 0x008fea000383ffff */
.L_x_180:
[----:B------:R-:W-:Y:S05]  /*7e90*/  BSYNC B0 ;  /* 0x0000000000007941 */ /* 0x000fea0003800000 */
.L_x_179:
[----:B------:R-:W-:Y:S05]  /*7ea0*/  EXIT ;  /* 0x000000000000794d */ /* 0x000fea0003800000 */
.L_x_21:
[----:B----4-:R4:W0:Y:S02]  /*7eb0*/  SYNCS.PHASECHK.TRANS64.TRYWAIT P1, [R3+URZ], R0 ;  /* 0x00000000030075a7 */ /* 0x010824000802017f */
[----:B0-----:R-:W-:Y:S05]  /*7ec0*/  @!P1 NANOSLEEP.SYNCS 0x989680 ;  /* 0x009896800000995d */ /* 0x001fea0003900000 */
[----:B------:R-:W0:Y:S02]  /*7ed0*/  @!P1 SYNCS.PHASECHK.TRANS64 P1, [R3+URZ], R0 ;  /* 0x00000000030095a7 */ /* 0x000e24000802007f */
[----:B0-----:R-:W-:Y:S05]  /*7ee0*/  @!P1 BRA `(.L_x_21) ;  /* 0xfffffffc00f09947 */ /* 0x001fea000383ffff */
[----:B------:R-:W-:Y:S05]  /*7ef0*/  BRA `(.L_x_20) ;  /* 0xffffff9400987947 */ /* 0x000fea000383ffff */
.L_x_26:
[----:B-1----:R1:W3:Y:S02]  /*7f00*/  SYNCS.PHASECHK.TRANS64.TRYWAIT P1, [R5+URZ], R4 ;  /* 0x00000004050075a7 */ /* 0x0022e4000802017f */
[----:B---3--:R-:W-:Y:S05]  /*7f10*/  @!P1 NANOSLEEP.SYNCS 0x989680 ;  /* 0x009896800000995d */ /* 0x008fea0003900000 */
[----:B------:R-:W3:Y:S02]  /*7f20*/  @!P1 SYNCS.PHASECHK.TRANS64 P1, [R5+URZ], R4 ;  /* 0x00000004050095a7 */ /* 0x000ee4000802007f */
[----:B---3--:R-:W-:Y:S05]  /*7f30*/  @!P1 BRA `(.L_x_26) ;  /* 0xfffffffc00f09947 */ /* 0x008fea000383ffff */
[----:B------:R-:W-:Y:S05]  /*7f40*/  BRA `(.L_x_25) ;  /* 0xffffff9800e87947 */ /* 0x000fea000383ffff */
.L_x_167:
[----:B------:R-:W-:Y:S01]  /*7f50*/  BSSY B1, `(.L_x_187) ;  /* 0x0000006000017945 */ /* 0x000fe20003800000 */
[----:B------:R-:W-:-:S07]  /*7f60*/  IMAD.MOV.U32 R15, RZ, RZ, -0x1 ;  /* 0xffffffffff0f7424 */ /* 0x000fce00078e00ff */
[----:B------:R-:W-:Y:S05]  /*7f70*/  WARPSYNC.COLLECTIVE R15, `(.L_x_188) ;  /* 0x000000000f0c7348 */ /* 0x000fea0003c00000 */
[----:B------:R-:W-:Y:S02]  /*7f80*/  ELECT P6, UR62, PT ;  /* 0x00000000003e782f */ /* 0x000fe400038c0000 */
[----:B------:R-:W-:Y:S01]  /*7f90*/  MOV R14, UR62 ;  /* 0x0000003e000e7c02 */ /* 0x000fe20008000f00 */
[----:B------:R-:W-:Y:S10]  /*7fa0*/  ENDCOLLECTIVE ;  /* 0x000000000000791b */ /* 0x000ff40003800000 */
.L_x_188:
[----:B------:R-:W-:Y:S05]  /*7fb0*/  BSYNC B1 ;  /* 0x0000000000017941 */ /* 0x000fea0003800000 */
.L_x_187:
[----:B------:R-:W-:Y:S05]  /*7fc0*/  BRA `(.L_x_189) ;  /* 0xfffffff000147947 */ /* 0x000fea000383ffff */
.L_x_170:
[----:B0-----:R0:W1:Y:S02]  /*7fd0*/  SYNCS.PHASECHK.TRANS64.TRYWAIT P0, [R14+URZ+0x28], R7 ;  /* 0x000028070e0075a7 */ /* 0x001064000800017f */
[----:B-1----:R-:W-:Y:S05]  /*7fe0*/  @!P0 NANOSLEEP.SYNCS 0x989680 ;  /* 0x009896800000895d */ /* 0x002fea0003900000 */
[----:B------:R-:W1:Y:S02]  /*7ff0*/  @!P0 SYNCS.PHASECHK.TRANS64 P0, [R14+URZ+0x28], R7 ;  /* 0x000028070e0085a7 */ /* 0x000e64000800007f */
[----:B-1----:R-:W-:Y:S05]  /*8000*/  @!P0 BRA `(.L_x_170) ;  /* 0xfffffffc00f08947 */ /* 0x002fea000383ffff */
[----:B------:R-:W-:Y:S05]  /*8010*/  BRA `(.L_x_190) ;  /* 0xfffffff000507947 */ /* 0x000fea000383ffff */
.L_x_178:
[----:B------:R-:W-:Y:S01]  /*8020*/  BSSY B0, `(.L_x_191) ;  /* 0x0000006000007945 */ /* 0x000fe20003800000 */
[----:B------:R-:W-:-:S07]  /*8030*/  IMAD.MOV.U32 R15, RZ, RZ, -0x1 ;  /* 0xffffffffff0f7424 */ /* 0x000fce00078e00ff */
[----:B------:R-:W-:Y:S05]  /*8040*/  WARPSYNC.COLLECTIVE R15, `(.L_x_192) ;  /* 0x000000000f0c7348 */ /* 0x000fea0003c00000 */
[----:B------:R-:W-:Y:S02]  /*8050*/  ELECT P6, UR62, PT ;  /* 0x00000000003e782f */ /* 0x000fe400038c0000 */
[----:B------:R-:W-:Y:S01]  /*8060*/  MOV R14, UR62 ;  /* 0x0000003e000e7c02 */ /* 0x000fe20008000f00 */
[----:B------:R-:W-:Y:S10]  /*8070*/  ENDCOLLECTIVE ;  /* 0x000000000000791b */ /* 0x000ff40003800000 */
.L_x_192:
[----:B------:R-:W-:Y:S05]  /*8080*/  BSYNC B0 ;  /* 0x0000000000007941 */ /* 0x000fea0003800000 */
.L_x_191:
[----:B------:R-:W-:Y:S05]  /*8090*/  BRA `(.L_x_193) ;  /* 0xfffffff800ac7947 */ /* 0x000fea000383ffff */
.L_x_182:
[----:B0-----:R0:W1:Y:S02]  /*80a0*/  SYNCS.PHASECHK.TRANS64.TRYWAIT P0, [R7+URZ], R2 ;  /* 0x00000002070075a7 */ /* 0x001064000800017f */
[----:B-1----:R-:W-:Y:S05]  /*80b0*/  @!P0 NANOSLEEP.SYNCS 0x989680 ;  /* 0x009896800000895d */ /* 0x002fea0003900000 */
[----:B------:R-:W1:Y:S02]  /*80c0*/  @!P0 SYNCS.PHASECHK.TRANS64 P0, [R7+URZ], R2 ;  /* 0x00000002070085a7 */ /* 0x000e64000800007f */
[----:B-1----:R-:W-:Y:S05]  /*80d0*/  @!P0 BRA `(.L_x_182) ;  /* 0xfffffffc00f08947 */ /* 0x002fea000383ffff */
[----:B------:R-:W-:Y:S05]  /*80e0*/  BRA `(.L_x_194) ;  /* 0xfffffff800ec7947 */ /* 0x000fea000383ffff */
.L_x_183:
[----:B0-----:R0:W1:Y:S02]  /*80f0*/  SYNCS.PHASECHK.TRANS64.TRYWAIT P0, [R9+URZ], R4 ;  /* 0x00000004090075a7 */ /* 0x001064000800017f */
[----:B-1----:R-:W-:Y:S05]  /*8100*/  @!P0 NANOSLEEP.SYNCS 0x989680 ;  /* 0x009896800000895d */ /* 0x002fea0003900000 */
[----:B------:R-:W1:Y:S02]  /*8110*/  @!P0 SYNCS.PHASECHK.TRANS64 P0, [R9+URZ], R4 ;  /* 0x00000004090085a7 */ /* 0x000e64000800007f */
[----:B-1----:R-:W-:Y:S05]  /*8120*/  @!P0 BRA `(.L_x_183) ;  /* 0xfffffffc00f08947 */ /* 0x002fea000383ffff */
[----:B------:R-:W-:Y:S05]  /*8130*/  BRA `(.L_x_195) ;  /* 0xfffffff800fc7947 */ /* 0x000fea000383ffff */
.L_x_184:
[----:B0-----:R0:W1:Y:S02]  /*8140*/  SYNCS.PHASECHK.TRANS64.TRYWAIT P0, [R6+URZ], R5 ;  /* 0x00000005060075a7 */ /* 0x001064000800017f */
[----:B-1----:R-:W-:Y:S05]  /*8150*/  @!P0 NANOSLEEP.SYNCS 0x989680 ;  /* 0x009896800000895d */ /* 0x002fea0003900000 */
[----:B------:R-:W1:Y:S02]  /*8160*/  @!P0 SYNCS.PHASECHK.TRANS64 P0, [R6+URZ], R5 ;  /* 0x00000005060085a7 */ /* 0x000e64000800007f */
[----:B-1----:R-:W-:Y:S05]  /*8170*/  @!P0 BRA `(.L_x_184) ;  /* 0xfffffffc00f08947 */ /* 0x002fea000383ffff */
[----:B------:R-:W-:Y:S05]  /*8180*/  BRA `(.L_x_196) ;  /* 0xfffffffc000c7947 */ /* 0x000fea000383ffff */
.L_x_185:
[----:B-1----:R1:W2:Y:S02]  /*8190*/  SYNCS.PHASECHK.TRANS64.TRYWAIT P0, [R9+URZ], R4 ;  /* 0x00000004090075a7 */ /* 0x0022a4000800017f */
[----:B--2---:R-:W-:Y:S05]  /*81a0*/  @!P0 NANOSLEEP.SYNCS 0x989680 ;  /* 0x009896800000895d */ /* 0x004fea0003900000 */
[----:B------:R-:W2:Y:S02]  /*81b0*/  @!P0 SYNCS.PHASECHK.TRANS64 P0, [R9+URZ], R4 ;  /* 0x00000004090085a7 */ /* 0x000ea4000800007f */
[----:B--2---:R-:W-:Y:S05]  /*81c0*/  @!P0 BRA `(.L_x_185) ;  /* 0xfffffffc00f08947 */ /* 0x004fea000383ffff */
[----:B------:R-:W-:Y:S05]  /*81d0*/  BRA `(.L_x_197) ;  /* 0xfffffffc00147947 */ /* 0x000fea000383ffff */
.L_x_198:
[----:B------:R-:W-:-:S00]  /*81e0*/  BRA `(.L_x_198) ;  /* 0xfffffffc00fc7947 */ /* 0x000fc0000383ffff */
[----:B------:R-:W-:-:S00]  /*81f0*/  NOP ;  /* 0x0000000000007918 */ /* 0x000fc00000000000 */
        /* <DEDUP_REMOVED lines=8> */
.L_x_199:


//--------------------- .nv.global.init           --------------------------
	.section	.nv.global.init,"aw",@progbits
.nv.global.init:
	.type		$str$22,@object
	.size		$str$22,($str$23 - $str$22)
$str$22:
        /*0000*/ 	.byte	0x6b, 0x5f, 0x74, 0x69, 0x6c, 0x65, 0x5f, 0x63, 0x6f, 0x75, 0x6e, 0x74, 0x20, 0x3e, 0x3d, 0x20
        /*0010*/ 	.byte	0x31, 0x00
	.type		$str$23,@object
	.size		$str$23,(__unnamed_1 - $str$23)
$str$23:
        /*0012*/ 	.byte	0x2f, 0x74, 0x6d, 0x70, 0x2f, 0x63, 0x75, 0x74, 0x6c, 0x61, 0x73, 0x73, 0x5f, 0x73, 0x77, 0x65
        /*0022*/ 	.byte	0x65, 0x70, 0x5f, 0x73, 0x72, 0x63, 0x2f, 0x69, 0x6e, 0x63, 0x6c, 0x75, 0x64, 0x65, 0x2f, 0x63
        /*0032*/ 	.byte	0x75, 0x74, 0x6c, 0x61, 0x73, 0x73, 0x2f, 0x67, 0x65, 0x6d, 0x6d, 0x2f, 0x63, 0x6f, 0x6c, 0x6c
        /*0042*/ 	.byte	0x65, 0x63, 0x74, 0x69, 0x76, 0x65, 0x2f, 0x73, 0x6d, 0x39, 0x30, 0x5f, 0x6d, 0x6d, 0x61, 0x5f
        /*0052*/ 	.byte	0x74, 0x6d, 0x61, 0x5f, 0x67, 0x6d, 0x6d, 0x61, 0x5f, 0x73, 0x73, 0x5f, 0x77, 0x61, 0x72, 0x70
        /*0062*/ 	.byte	0x73, 0x70, 0x65, 0x63, 0x69, 0x61, 0x6c, 0x69, 0x7a, 0x65, 0x64, 0x2e, 0x68, 0x70, 0x70, 0x00
	.type		__unnamed_1,@object
	.size		__unnamed_1,(.L_0 - __unnamed_1)
__unnamed_1:
        /*0072*/ 	.byte	0x76, 0x6f, 0x69, 0x64, 0x20, 0x63, 0x75, 0x74, 0x6c, 0x61, 0x73, 0x73, 0x3a, 0x3a, 0x67, 0x65
        /* <DEDUP_REMOVED lines=176> */
        /*0b82*/ 	.byte	0x69, 0x74, 0x79, 0x5d, 0x00
.L_0:


//--------------------- .nv.shared._ZN7cutlass13device_kernelINS_4gemm6kernel13GemmUniversalIN4cute5tupleIJiiiiEEENS1_10collective13CollectiveMmaINS1_34MainloopSm90TmaGmmaWarpSpecializedILi5ENS5_IJNS4_1CILi4EEESB_NSA_ILi1EEEEEENS1_35KernelTmaWarpSpecializedCooperativeEEENS5_IJNSA_ILi256EEENSA_ILi64EEENSA_ILi32EEEEEEfNS5_IJlSC_lEEEfSK_NS4_8TiledMMAINS4_8MMA_AtomIJNS4_4SM904GMMA29MMA_64x64x8_F32TF32TF32_SS_TNILNSO_7ScaleInE1ELSQ_1EEEEEENS4_6LayoutINS5_IJNSA_ILi2EEESC_SC_EEENS5_IJSC_NSA_ILi0EEESW_EEEEENS5_IJNS4_10UnderscoreESZ_SZ_EEEEENS4_23SM90_TMA_LOAD_MULTICASTENS4_14ComposedLayoutINS4_7SwizzleILi3ELi4ELi3EEENS4_18smem_ptr_flag_bitsILi32EEENST_INS5_IJNSA_ILi8EEESI_EEENS5_IJSI_SC_EEEEEEEvNS4_8identityES12_S1C_vS1D_EENS_8epilogue10collective6detail29Sm90TmaWarpSpecializedAdapterINS1G_15DefaultEpilogueIfSK_SK_NS1F_6thread17LinearCombinationIfLi1EffLNS1K_9ScaleType4KindE0ELNS_15FloatRoundStyleE2EfEENS1_15EpilogueDefaultEEEEEvvEEEEvNT_6ParamsE --------------------------
	.section	.nv.shared._ZN7cutlass13device_kernelINS_4gemm6kernel13GemmUniversalIN4cute5tupleIJiiiiEEENS1_10collective13CollectiveMmaINS1_34MainloopSm90TmaGmmaWarpSpecializedILi5ENS5_IJNS4_1CILi4EEESB_NSA_ILi1EEEEEENS1_35KernelTmaWarpSpecializedCooperativeEEENS5_IJNSA_ILi256EEENSA_ILi64EEENSA_ILi32EEEEEEfNS5_IJlSC_lEEEfSK_NS4_8TiledMMAINS4_8MMA_AtomIJNS4_4SM904GMMA29MMA_64x64x8_F32TF32TF32_SS_TNILNSO_7ScaleInE1ELSQ_1EEEEEENS4_6LayoutINS5_IJNSA_ILi2EEESC_SC_EEENS5_IJSC_NSA_ILi0EEESW_EEEEENS5_IJNS4_10UnderscoreESZ_SZ_EEEEENS4_23SM90_TMA_LOAD_MULTICASTENS4_14ComposedLayoutINS4_7SwizzleILi3ELi4ELi3EEENS4_18smem_ptr_flag_bitsILi32EEENST_INS5_IJNSA_ILi8EEESI_EEENS5_IJSI_SC_EEEEEEEvNS4_8identityES12_S1C_vS1D_EENS_8epilogue10collective6detail29Sm90TmaWarpSpecializedAdapterINS1G_15DefaultEpilogueIfSK_SK_NS1F_6thread17LinearCombinationIfLi1EffLNS1K_9ScaleType4KindE0ELNS_15FloatRoundStyleE2EfEENS1_15EpilogueDefaultEEEEEvvEEEEvNT_6ParamsE,"aw",@nobits
	.sectionflags	@""
	.align	16
	.zero		1024


//--------------------- .nv.shared.reserved.0     --------------------------
	.section	.nv.shared.reserved.0,"aw",@nobits
	.weak		__nv_reservedSMEM_offset_0_alias
	.size		__nv_reservedSMEM_offset_0_alias, 0, 0
	.other		__nv_reservedSMEM_offset_0_alias,@"STO_CUDA_RESERVED_SHARED STV_DEFAULT"
__nv_reservedSMEM_offset_0_alias:
	.zero		0


//--------------------- .nv.global                --------------------------
	.section	.nv.global,"aw",@nobits
.nv.global:
	.type		_ZN40_INTERNAL_df098ad2_4_k_cu_24cc68cb_164984cute1_E,@object
	.size		_ZN40_INTERNAL_df098ad2_4_k_cu_24cc68cb_164984cute1_E,(_ZN40_INTERNAL_df098ad2_4_k_cu_24cc68cb_164984cuda3std3__45__cpo6cbeginE - _ZN40_INTERNAL_df098ad2_4_k_cu_24cc68cb_164984cute1_E)
_ZN40_INTERNAL_df098ad2_4_k_cu_24cc68cb_164984cute1_E:
	.zero		1
	.type		_ZN40_INTERNAL_df098ad2_4_k_cu_24cc68cb_164984cuda3std3__45__cpo6cbeginE,@object
	.size		_ZN40_INTERNAL_df098ad2_4_k_cu_24cc68cb_164984cuda3std3__45__cpo6cbeginE,(_ZN40_INTERNAL_df098ad2_4_k_cu_24cc68cb_164984cuda3std3__48in_placeE - _ZN40_INTERNAL_df098ad2_4_k_cu_24cc68cb_164984cuda3std3__45__cpo6cbeginE)
_ZN40_INTERNAL_df098ad2_4_k_cu_24cc68cb_164984cuda3std3__45__cpo6cbeginE:
	.zero		1
	.type		_ZN40_INTERNAL_df098ad2_4_k_cu_24cc68cb_164984cuda3std3__48in_placeE,@object
	.size		_ZN40_INTERNAL_df098ad2_4_k_cu_24cc68cb_164984cuda3std3__48in_placeE,(_ZN40_INTERNAL_df098ad2_4_k_cu_24cc68cb_164984cuda3std6ranges3__45__cpo9iter_moveE - _ZN40_INTERNAL_df098ad2_4_k_cu_24cc68cb_164984cuda3std3__48in_placeE)
_ZN40_INTERNAL_df098ad2_4_k_cu_24cc68cb_164984cuda3std3__48in_placeE:
	.zero		1
	.type		_ZN40_INTERNAL_df098ad2_4_k_cu_24cc68cb_164984cuda3std6ranges3__45__cpo9iter_moveE,@object
	.size		_ZN40_INTERNAL_df098ad2_4_k_cu_24cc68cb_164984cuda3std6ranges3__45__cpo9iter_moveE,(_ZN40_INTERNAL_df098ad2_4_k_cu_24cc68cb_164984cuda3std3__45__cpo5beginE - _ZN40_INTERNAL_df098ad2_4_k_cu_24cc68cb_164984cuda3std6ranges3__45__cpo9iter_moveE)
_ZN40_INTERNAL_df098ad2_4_k_cu_24cc68cb_164984cuda3std6ranges3__45__cpo9iter_moveE:
	.zero		1
	.type		_ZN40_INTERNAL_df098ad2_4_k_cu_24cc68cb_164984cuda3std3__45__cpo5beginE,@object
	.size		_ZN40_INTERNAL_df098ad2_4_k_cu_24cc68cb_164984cuda3std3__45__cpo5beginE,(_ZN40_INTERNAL_df098ad2_4_k_cu_24cc68cb_164984cuda3std3__442_GLOBAL__N__df098ad2_4_k_cu_24cc68cb_164986ignoreE - _ZN40_INTERNAL_df098ad2_4_k_cu_24cc68cb_164984cuda3std3__45__cpo5beginE)
_ZN40_INTERNAL_df098ad2_4_k_cu_24cc68cb_164984cuda3std3__45__cpo5beginE:
	.zero		1
	.type		_ZN40_INTERNAL_df098ad2_4_k_cu_24cc68cb_164984cuda3std3__442_GLOBAL__N__df098ad2_4_k_cu_24cc68cb_164986ignoreE,@object
	.size		_ZN40_INTERNAL_df098ad2_4_k_cu_24cc68cb_164984cuda3std3__442_GLOBAL__N__df098ad2_4_k_cu_24cc68cb_164986ignoreE,(_ZN40_INTERNAL_df098ad2_4_k_cu_24cc68cb_164984cute7productE - _ZN40_INTERNAL_df098ad2_4_k_cu_24cc68cb_164984cuda3std3__442_GLOBAL__N__df098ad2_4_k_cu_24cc68cb_164986ignoreE)
_ZN40_INTERNAL_df098ad2_4_k_cu_24cc68cb_164984cuda3std3__442_GLOBAL__N__df098ad2_4_k_cu_24cc68cb_164986ignoreE:
	.zero		1
	.type		_ZN40_INTERNAL_df098ad2_4_k_cu_24cc68cb_164984cute7productE,@object
	.size		_ZN40_INTERNAL_df098ad2_4_k_cu_24cc68cb_164984cute7productE,(_ZN40_INTERNAL_df098ad2_4_k_cu_24cc68cb_164984cuda3std3__45__cpo3endE - _ZN40_INTERNAL_df098ad2_4_k_cu_24cc68cb_164984cute7productE)
_ZN40_INTERNAL_df098ad2_4_k_cu_24cc68cb_164984cute7productE:
	.zero		1
	.type		_ZN40_INTERNAL_df098ad2_4_k_cu_24cc68cb_164984cuda3std3__45__cpo3endE,@object
	.size		_ZN40_INTERNAL_df098ad2_4_k_cu_24cc68cb_164984cuda3std3__45__cpo3endE,(_ZN40_INTERNAL_df098ad2_4_k_cu_24cc68cb_164984cuda3std3__419piecewise_constructE - _ZN40_INTERNAL_df098ad2_4_k_cu_24cc68cb_164984cuda3std3__45__cpo3endE)
_ZN40_INTERNAL_df098ad2_4_k_cu_24cc68cb_164984cuda3std3__45__cpo3endE:
	.zero		1
	.type		_ZN40_INTERNAL_df098ad2_4_k_cu_24cc68cb_164984cuda3std3__419piecewise_constructE,@object
	.size		_ZN40_INTERNAL_df098ad2_4_k_cu_24cc68cb_164984cuda3std3__419piecewise_constructE,(_ZN40_INTERNAL_df098ad2_4_k_cu_24cc68cb_164984cuda3std3__45__cpo4cendE - _ZN40_INTERNAL_df098ad2_4_k_cu_24cc68cb_164984cuda3std3__419piecewise_constructE)
_ZN40_INTERNAL_df098ad2_4_k_cu_24cc68cb_164984cuda3std3__419piecewise_constructE:
	.zero		1
	.type		_ZN40_INTERNAL_df098ad2_4_k_cu_24cc68cb_164984cuda3std3__45__cpo4cendE,@object
	.size		_ZN40_INTERNAL_df098ad2_4_k_cu_24cc68cb_164984cuda3std3__45__cpo4cendE,(_ZN40_INTERNAL_df098ad2_4_k_cu_24cc68cb_164984cuda3std6ranges3__45__cpo4swapE - _ZN40_INTERNAL_df098ad2_4_k_cu_24cc68cb_164984cuda3std3__45__cpo4cendE)
_ZN40_INTERNAL_df098ad2_4_k_cu_24cc68cb_164984cuda3std3__45__cpo4cendE:
	.zero		1
	.type		_ZN40_INTERNAL_df098ad2_4_k_cu_24cc68cb_164984cuda3std6ranges3__45__cpo4swapE,@object
	.size		_ZN40_INTERNAL_df098ad2_4_k_cu_24cc68cb_164984cuda3std6ranges3__45__cpo4swapE,(.L_8 - _ZN40_INTERNAL_df098ad2_4_k_cu_24cc68cb_164984cuda3std6ranges3__45__cpo4swapE)
_ZN40_INTERNAL_df098ad2_4_k_cu_24cc68cb_164984cuda3std6ranges3__45__cpo4swapE:
	.zero		1
.L_8:


//--------------------- .nv.constant0._ZN7cutlass13device_kernelINS_4gemm6kernel13GemmUniversalIN4cute5tupleIJiiiiEEENS1_10collective13CollectiveMmaINS1_34MainloopSm90TmaGmmaWarpSpecializedILi5ENS5_IJNS4_1CILi4EEESB_NSA_ILi1EEEEEENS1_35KernelTmaWarpSpecializedCooperativeEEENS5_IJNSA_ILi256EEENSA_ILi64EEENSA_ILi32EEEEEEfNS5_IJlSC_lEEEfSK_NS4_8TiledMMAINS4_8MMA_AtomIJNS4_4SM904GMMA29MMA_64x64x8_F32TF32TF32_SS_TNILNSO_7ScaleInE1ELSQ_1EEEEEENS4_6LayoutINS5_IJNSA_ILi2EEESC_SC_EEENS5_IJSC_NSA_ILi0EEESW_EEEEENS5_IJNS4_10UnderscoreESZ_SZ_EEEEENS4_23SM90_TMA_LOAD_MULTICASTENS4_14ComposedLayoutINS4_7SwizzleILi3ELi4ELi3EEENS4_18smem_ptr_flag_bitsILi32EEENST_INS5_IJNSA_ILi8EEESI_EEENS5_IJSI_SC_EEEEEEEvNS4_8identityES12_S1C_vS1D_EENS_8epilogue10collective6detail29Sm90TmaWarpSpecializedAdapterINS1G_15DefaultEpilogueIfSK_SK_NS1F_6thread17LinearCombinationIfLi1EffLNS1K_9ScaleType4KindE0ELNS_15FloatRoundStyleE2EfEENS1_15EpilogueDefaultEEEEEvvEEEEvNT_6ParamsE --------------------------
	.section	.nv.constant0._ZN7cutlass13device_kernelINS_4gemm6kernel13GemmUniversalIN4cute5tupleIJiiiiEEENS1_10collective13CollectiveMmaINS1_34MainloopSm90TmaGmmaWarpSpecializedILi5ENS5_IJNS4_1CILi4EEESB_NSA_ILi1EEEEEENS1_35KernelTmaWarpSpecializedCooperativeEEENS5_IJNSA_ILi256EEENSA_ILi64EEENSA_ILi32EEEEEEfNS5_IJlSC_lEEEfSK_NS4_8TiledMMAINS4_8MMA_AtomIJNS4_4SM904GMMA29MMA_64x64x8_F32TF32TF32_SS_TNILNSO_7ScaleInE1ELSQ_1EEEEEENS4_6LayoutINS5_IJNSA_ILi2EEESC_SC_EEENS5_IJSC_NSA_ILi0EEESW_EEEEENS5_IJNS4_10UnderscoreESZ_SZ_EEEEENS4_23SM90_TMA_LOAD_MULTICASTENS4_14ComposedLayoutINS4_7SwizzleILi3ELi4ELi3EEENS4_18smem_ptr_flag_bitsILi32EEENST_INS5_IJNSA_ILi8EEESI_EEENS5_IJSI_SC_EEEEEEEvNS4_8identityES12_S1C_vS1D_EENS_8epilogue10collective6detail29Sm90TmaWarpSpecializedAdapterINS1G_15DefaultEpilogueIfSK_SK_NS1F_6thread17LinearCombinationIfLi1EffLNS1K_9ScaleType4KindE0ELNS_15FloatRoundStyleE2EfEENS1_15EpilogueDefaultEEEEEvvEEEEvNT_6ParamsE,"a",@progbits
	.sectionflags	@""
	.align	4
.nv.constant0._ZN7cutlass13device_kernelINS_4gemm6kernel13GemmUniversalIN4cute5tupleIJiiiiEEENS1_10collective13CollectiveMmaINS1_34MainloopSm90TmaGmmaWarpSpecializedILi5ENS5_IJNS4_1CILi4EEESB_NSA_ILi1EEEEEENS1_35KernelTmaWarpSpecializedCooperativeEEENS5_IJNSA_ILi256EEENSA_ILi64EEENSA_ILi32EEEEEEfNS5_IJlSC_lEEEfSK_NS4_8TiledMMAINS4_8MMA_AtomIJNS4_4SM904GMMA29MMA_64x64x8_F32TF32TF32_SS_TNILNSO_7ScaleInE1ELSQ_1EEEEEENS4_6LayoutINS5_IJNSA_ILi2EEESC_SC_EEENS5_IJSC_NSA_ILi0EEESW_EEEEENS5_IJNS4_10UnderscoreESZ_SZ_EEEEENS4_23SM90_TMA_LOAD_MULTICASTENS4_14ComposedLayoutINS4_7SwizzleILi3ELi4ELi3EEENS4_18smem_ptr_flag_bitsILi32EEENST_INS5_IJNSA_ILi8EEESI_EEENS5_IJSI_SC_EEEEEEEvNS4_8identityES12_S1C_vS1D_EENS_8epilogue10collective6detail29Sm90TmaWarpSpecializedAdapterINS1G_15DefaultEpilogueIfSK_SK_NS1F_6thread17LinearCombinationIfLi1EffLNS1K_9ScaleType4KindE0ELNS_15FloatRoundStyleE2EfEENS1_15EpilogueDefaultEEEEEvvEEEEvNT_6ParamsE:
	.zero		1664


//--------------------- SYMBOLS --------------------------

	.type		.nv.reservedSmem.offset0,@object
	.size		.nv.reservedSmem.offset0,0x4
	.type		__assertfail,@function
